def attn_fwd(
    Q,
    K,
    V,
    Out,
    Lse,
    sm_scale,
    stride_qz,
    stride_qh,
    stride_qm,
    stride_qk,
    stride_kz,
    stride_kh,
    stride_kn,
    stride_kk,
    stride_vz,
    stride_vh,
    stride_vn,
    stride_vk,
    stride_oz,
    stride_oh,
    stride_om,
    stride_ok,
    seqlen_q,
    seqlen_k,
    BLOCK_M: tl.constexpr,
    BLOCK_N: tl.constexpr,
    HEAD_DIM: tl.constexpr,
    CAUSAL: tl.constexpr,
):
    start_m = tl.program_id(0)
    off_hz = tl.program_id(1)
    q_off = off_hz * stride_qh
    k_off = off_hz * stride_kh
    v_off = off_hz * stride_vh
    offs_m = start_m * BLOCK_M + tl.arange(0, BLOCK_M)
    offs_d = tl.arange(0, HEAD_DIM)
    offs_n = tl.arange(0, BLOCK_N)
    q_ptrs = Q + q_off + offs_m[:, None] * stride_qm + offs_d[None, :] * stride_qk
    k_ptrs = K + k_off + offs_d[:, None] * stride_kk + offs_n[None, :] * stride_kn
    v_ptrs = V + v_off + offs_n[:, None] * stride_vn + offs_d[None, :] * stride_vk
    m_i = tl.full([BLOCK_M], float("-inf"), dtype=tl.float32)
    l_i = tl.zeros([BLOCK_M], dtype=tl.float32) + 1.0
    acc = tl.zeros([BLOCK_M, HEAD_DIM], dtype=tl.float32)
    q = tl.load(q_ptrs)
    acc, l_i, m_i = _attn_fwd_inner(
        acc,
        l_i,
        m_i,
        q,
        k_ptrs,
        v_ptrs,
        sm_scale,
        stride_kn,
        stride_vn,
        start_m,
        seqlen_k,
        BLOCK_M,
        BLOCK_N,
        HEAD_DIM,
        CAUSAL,
    )
    acc = acc / l_i[:, None]
    lse = m_i + tl.math.log2(l_i) / 1.4426950408889634
    o_ptrs = (
        Out
        + off_hz * stride_oh
        + offs_m[:, None] * stride_om
        + offs_d[None, :] * stride_ok
    )
    tl.store(o_ptrs, acc.to(Out.dtype.element_ty))
    tl.store(Lse + off_hz * seqlen_q + offs_m, lse)

# config = {"BLOCK_M": 32, "BLOCK_N": 32, "HEAD_DIM": 512, "arch": "sm_80", "causal": true, "dtype": "fp16", "num_stages": 2, "num_warps": 8}
# arch = sm_80


// ===== COMPILED SASS (sm_80) =====

	.target	sm_80

	.elftype	@"ET_EXEC"


//--------------------- .note.nv.tkinfo           --------------------------
	.section	.note.nv.tkinfo,"",@"SHT_NOTE"
	.sectionflags	@"SHF_NOTE_NV_TKINFO"
	.tkinfo
        /*0018*/ 	.word	0x00000002
        /*0030*/ 	.string	""
        /*0030*/ 	.string	"ptxas"
        /*0030*/ 	.string	"Cuda compilation tools, release 13.0, V13.0.88"
        /*0030*/ 	.string	"Build cuda_13.0.r13.0/compiler.36424714_0"
        /*0030*/ 	.string	"-v  -suppress-debug-info  -lineinfo  -arch sm_80 "



//--------------------- .note.nv.cuinfo           --------------------------
	.section	.note.nv.cuinfo,"",@"SHT_NOTE"
	.sectionflags	@"SHF_NOTE_NV_CUINFO"
        /*0018*/ 	.short	0x0002
        /*001a*/ 	.short	0x0050
        /*001c*/ 	.short	0x0082
	.zero		2


//--------------------- .nv.info                  --------------------------
	.section	.nv.info,"",@"SHT_CUDA_INFO"
	.align	4


	//----- nvinfo : EIATTR_REGCOUNT
	.align		4
        /*0000*/ 	.byte	0x04, 0x2f
        /*0002*/ 	.short	(.L_2 - .L_1)
	.align		4
.L_1:
        /*0004*/ 	.word	index@(attn_fwd)
        /*0008*/ 	.word	0x000000ff


	//----- nvinfo : EIATTR_FRAME_SIZE
	.align		4
.L_2:
        /*000c*/ 	.byte	0x04, 0x11
        /*000e*/ 	.short	(.L_4 - .L_3)
	.align		4
.L_3:
        /*0010*/ 	.word	index@(attn_fwd)
        /*0014*/ 	.word	0x000002b0


	//----- nvinfo : EIATTR_MIN_STACK_SIZE
	.align		4
.L_4:
        /*0018*/ 	.byte	0x04, 0x12
        /*001a*/ 	.short	(.L_6 - .L_5)
	.align		4
.L_5:
        /*001c*/ 	.word	index@(attn_fwd)
        /*0020*/ 	.word	0x000002b0
.L_6:


//--------------------- .nv.info.attn_fwd         --------------------------
	.section	.nv.info.attn_fwd,"",@"SHT_CUDA_INFO"
	.sectionflags	@""
	.align	4


	//----- nvinfo : EIATTR_CUDA_API_VERSION
	.align		4
        /*0000*/ 	.byte	0x04, 0x37
        /*0002*/ 	.short	(.L_8 - .L_7)
.L_7:
        /*0004*/ 	.word	0x00000082


	//----- nvinfo : EIATTR_SW2861232_WAR
	.align		4
.L_8:
        /*0008*/ 	.byte	0x01, 0x35
	.zero		2


	//----- nvinfo : EIATTR_PARAM_CBANK
	.align		4
        /*000c*/ 	.byte	0x04, 0x0a
        /*000e*/ 	.short	(.L_10 - .L_9)
	.align		4
.L_9:
        /*0010*/ 	.word	index@(.nv.constant0.attn_fwd)
        /*0014*/ 	.short	0x0160
        /*0016*/ 	.short	0x0088


	//----- nvinfo : EIATTR_CBANK_PARAM_SIZE
	.align		4
.L_10:
        /*0018*/ 	.byte	0x03, 0x19
        /*001a*/ 	.short	0x0088


	//----- nvinfo : EIATTR_KPARAM_INFO
	.align		4
        /*001c*/ 	.byte	0x04, 0x17
        /*001e*/ 	.short	(.L_12 - .L_11)
.L_11:
        /*0020*/ 	.word	0x00000000
        /*0024*/ 	.short	0x0019
        /*0026*/ 	.short	0x0080
        /*0028*/ 	.byte	0x00, 0xf4, 0x21, 0x00


	//----- nvinfo : EIATTR_KPARAM_INFO
	.align		4
.L_12:
        /*002c*/ 	.byte	0x04, 0x17
        /*002e*/ 	.short	(.L_14 - .L_13)
.L_13:
        /*0030*/ 	.word	0x00000000
        /*0034*/ 	.short	0x0018
        /*0036*/ 	.short	0x0078
        /*0038*/ 	.byte	0x00, 0xf4, 0x21, 0x00


	//----- nvinfo : EIATTR_KPARAM_INFO
	.align		4
.L_14:
        /*003c*/ 	.byte	0x04, 0x17
        /*003e*/ 	.short	(.L_16 - .L_15)
.L_15:
        /*0040*/ 	.word	0x00000000
        /*0044*/ 	.short	0x0017
        /*0046*/ 	.short	0x0070
        /*0048*/ 	.byte	0x00, 0xf0, 0x11, 0x00


	//----- nvinfo : EIATTR_KPARAM_INFO
	.align		4
.L_16:
        /*004c*/ 	.byte	0x04, 0x17
        /*004e*/ 	.short	(.L_18 - .L_17)
.L_17:
        /*0050*/ 	.word	0x00000000
        /*0054*/ 	.short	0x0016
        /*0056*/ 	.short	0x006c
        /*0058*/ 	.byte	0x00, 0xf0, 0x11, 0x00


	//----- nvinfo : EIATTR_KPARAM_INFO
	.align		4
.L_18:
        /*005c*/ 	.byte	0x04, 0x17
        /*005e*/ 	.short	(.L_20 - .L_19)
.L_19:
        /*0060*/ 	.word	0x00000000
        /*0064*/ 	.short	0x0015
        /*0066*/ 	.short	0x0068
        /*0068*/ 	.byte	0x00, 0xf0, 0x11, 0x00


	//----- nvinfo : EIATTR_KPARAM_INFO
	.align		4
.L_20:
        /*006c*/ 	.byte	0x04, 0x17
        /*006e*/ 	.short	(.L_22 - .L_21)
.L_21:
        /*0070*/ 	.word	0x00000000
        /*0074*/ 	.short	0x0014
        /*0076*/ 	.short	0x0064
        /*0078*/ 	.byte	0x00, 0xf0, 0x11, 0x00


	//----- nvinfo : EIATTR_KPARAM_INFO
	.align		4
.L_22:
        /*007c*/ 	.byte	0x04, 0x17
        /*007e*/ 	.short	(.L_24 - .L_23)
.L_23:
        /*0080*/ 	.word	0x00000000
        /*0084*/ 	.short	0x0013
        /*0086*/ 	.short	0x0060
        /*0088*/ 	.byte	0x00, 0xf0, 0x11, 0x00


	//----- nvinfo : EIATTR_KPARAM_INFO
	.align		4
.L_24:
        /*008c*/ 	.byte	0x04, 0x17
        /*008e*/ 	.short	(.L_26 - .L_25)
.L_25:
        /*0090*/ 	.word	0x00000000
        /*0094*/ 	.short	0x0012
        /*0096*/ 	.short	0x005c
        /*0098*/ 	.byte	0x00, 0xf0, 0x11, 0x00


	//----- nvinfo : EIATTR_KPARAM_INFO
	.align		4
.L_26:
        /*009c*/ 	.byte	0x04, 0x17
        /*009e*/ 	.short	(.L_28 - .L_27)
.L_27:
        /*00a0*/ 	.word	0x00000000
        /*00a4*/ 	.short	0x0011
        /*00a6*/ 	.short	0x0058
        /*00a8*/ 	.byte	0x00, 0xf0, 0x11, 0x00


	//----- nvinfo : EIATTR_KPARAM_INFO
	.align		4
.L_28:
        /*00ac*/ 	.byte	0x04, 0x17
        /*00ae*/ 	.short	(.L_30 - .L_29)
.L_29:
        /*00b0*/ 	.word	0x00000000
        /*00b4*/ 	.short	0x0010
        /*00b6*/ 	.short	0x0054
        /*00b8*/ 	.byte	0x00, 0xf0, 0x11, 0x00


	//----- nvinfo : EIATTR_KPARAM_INFO
	.align		4
.L_30:
        /*00bc*/ 	.byte	0x04, 0x17
        /*00be*/ 	.short	(.L_32 - .L_31)
.L_31:
        /*00c0*/ 	.word	0x00000000
        /*00c4*/ 	.short	0x000f
        /*00c6*/ 	.short	0x0050
        /*00c8*/ 	.byte	0x00, 0xf0, 0x11, 0x00


	//----- nvinfo : EIATTR_KPARAM_INFO
	.align		4
.L_32:
        /*00cc*/ 	.byte	0x04, 0x17
        /*00ce*/ 	.short	(.L_34 - .L_33)
.L_33:
        /*00d0*/ 	.word	0x00000000
        /*00d4*/ 	.short	0x000e
        /*00d6*/ 	.short	0x004c
        /*00d8*/ 	.byte	0x00, 0xf0, 0x11, 0x00


	//----- nvinfo : EIATTR_KPARAM_INFO
	.align		4
.L_34:
        /*00dc*/ 	.byte	0x04, 0x17
        /*00de*/ 	.short	(.L_36 - .L_35)
.L_35:
        /*00e0*/ 	.word	0x00000000
        /*00e4*/ 	.short	0x000d
        /*00e6*/ 	.short	0x0048
        /*00e8*/ 	.byte	0x00, 0xf0, 0x11, 0x00


	//----- nvinfo : EIATTR_KPARAM_INFO
	.align		4
.L_36:
        /*00ec*/ 	.byte	0x04, 0x17
        /*00ee*/ 	.short	(.L_38 - .L_37)
.L_37:
        /*00f0*/ 	.word	0x00000000
        /*00f4*/ 	.short	0x000c
        /*00f6*/ 	.short	0x0044
        /*00f8*/ 	.byte	0x00, 0xf0, 0x11, 0x00


	//----- nvinfo : EIATTR_KPARAM_INFO
	.align		4
.L_38:
        /*00fc*/ 	.byte	0x04, 0x17
        /*00fe*/ 	.short	(.L_40 - .L_39)
.L_39:
        /*0100*/ 	.word	0x00000000
        /*0104*/ 	.short	0x000b
        /*0106*/ 	.short	0x0040
        /*0108*/ 	.byte	0x00, 0xf0, 0x11, 0x00


	//----- nvinfo : EIATTR_KPARAM_INFO
	.align		4
.L_40:
        /*010c*/ 	.byte	0x04, 0x17
        /*010e*/ 	.short	(.L_42 - .L_41)
.L_41:
        /*0110*/ 	.word	0x00000000
        /*0114*/ 	.short	0x000a
        /*0116*/ 	.short	0x003c
        /*0118*/ 	.byte	0x00, 0xf0, 0x11, 0x00


	//----- nvinfo : EIATTR_KPARAM_INFO
	.align		4
.L_42:
        /*011c*/ 	.byte	0x04, 0x17
        /*011e*/ 	.short	(.L_44 - .L_43)
.L_43:
        /*0120*/ 	.word	0x00000000
        /*0124*/ 	.short	0x0009
        /*0126*/ 	.short	0x0038
        /*0128*/ 	.byte	0x00, 0xf0, 0x11, 0x00


	//----- nvinfo : EIATTR_KPARAM_INFO
	.align		4
.L_44:
        /*012c*/ 	.byte	0x04, 0x17
        /*012e*/ 	.short	(.L_46 - .L_45)
.L_45:
        /*0130*/ 	.word	0x00000000
        /*0134*/ 	.short	0x0008
        /*0136*/ 	.short	0x0034
        /*0138*/ 	.byte	0x00, 0xf0, 0x11, 0x00


	//----- nvinfo : EIATTR_KPARAM_INFO
	.align		4
.L_46:
        /*013c*/ 	.byte	0x04, 0x17
        /*013e*/ 	.short	(.L_48 - .L_47)
.L_47:
        /*0140*/ 	.word	0x00000000
        /*0144*/ 	.short	0x0007
        /*0146*/ 	.short	0x0030
        /*0148*/ 	.byte	0x00, 0xf0, 0x11, 0x00


	//----- nvinfo : EIATTR_KPARAM_INFO
	.align		4
.L_48:
        /*014c*/ 	.byte	0x04, 0x17
        /*014e*/ 	.short	(.L_50 - .L_49)
.L_49:
        /*0150*/ 	.word	0x00000000
        /*0154*/ 	.short	0x0006
        /*0156*/ 	.short	0x002c
        /*0158*/ 	.byte	0x00, 0xf0, 0x11, 0x00


	//----- nvinfo : EIATTR_KPARAM_INFO
	.align		4
.L_50:
        /*015c*/ 	.byte	0x04, 0x17
        /*015e*/ 	.short	(.L_52 - .L_51)
.L_51:
        /*0160*/ 	.word	0x00000000
        /*0164*/ 	.short	0x0005
        /*0166*/ 	.short	0x0028
        /*0168*/ 	.byte	0x00, 0xf0, 0x11, 0x00


	//----- nvinfo : EIATTR_KPARAM_INFO
	.align		4
.L_52:
        /*016c*/ 	.byte	0x04, 0x17
        /*016e*/ 	.short	(.L_54 - .L_53)
.L_53:
        /*0170*/ 	.word	0x00000000
        /*0174*/ 	.short	0x0004
        /*0176*/ 	.short	0x0020
        /*0178*/ 	.byte	0x00, 0xf4, 0x21, 0x00


	//----- nvinfo : EIATTR_KPARAM_INFO
	.align		4
.L_54:
        /*017c*/ 	.byte	0x04, 0x17
        /*017e*/ 	.short	(.L_56 - .L_55)
.L_55:
        /*0180*/ 	.word	0x00000000
        /*0184*/ 	.short	0x0003
        /*0186*/ 	.short	0x0018
        /*0188*/ 	.byte	0x00, 0xf4, 0x21, 0x00


	//----- nvinfo : EIATTR_KPARAM_INFO
	.align		4
.L_56:
        /*018c*/ 	.byte	0x04, 0x17
        /*018e*/ 	.short	(.L_58 - .L_57)
.L_57:
        /*0190*/ 	.word	0x00000000
        /*0194*/ 	.short	0x0002
        /*0196*/ 	.short	0x0010
        /*0198*/ 	.byte	0x00, 0xf4, 0x21, 0x00


	//----- nvinfo : EIATTR_KPARAM_INFO
	.align		4
.L_58:
        /*019c*/ 	.byte	0x04, 0x17
        /*019e*/ 	.short	(.L_60 - .L_59)
.L_59:
        /*01a0*/ 	.word	0x00000000
        /*01a4*/ 	.short	0x0001
        /*01a6*/ 	.short	0x0008
        /*01a8*/ 	.byte	0x00, 0xf4, 0x21, 0x00


	//----- nvinfo : EIATTR_KPARAM_INFO
	.align		4
.L_60:
        /*01ac*/ 	.byte	0x04, 0x17
        /*01ae*/ 	.short	(.L_62 - .L_61)
.L_61:
        /*01b0*/ 	.word	0x00000000
        /*01b4*/ 	.short	0x0000
        /*01b6*/ 	.short	0x0000
        /*01b8*/ 	.byte	0x00, 0xf4, 0x21, 0x00


	//----- nvinfo : EIATTR_MAXREG_COUNT
	.align		4
.L_62:
        /*01bc*/ 	.byte	0x03, 0x1b
        /*01be*/ 	.short	0x00ff


	//----- nvinfo : EIATTR_NUM_BARRIERS
	.align		4
        /*01c0*/ 	.byte	0x02, 0x4c
        /*01c2*/ 	.byte	0x01
	.zero		1


	//----- nvinfo : EIATTR_ANNOTATIONS
	.align		4
        /*01c4*/ 	.byte	0x04, 0x55
        /*01c6*/ 	.short	(.L_64 - .L_63)


	//   ....[0]....
.L_63:
        /*01c8*/ 	.word	0x00000001
        /*01cc*/ 	.byte	0xd0, 0x1d, 0x00, 0x00, 0x01, 0x00, 0x00, 0x00, 0x20, 0x1e, 0x00, 0x00, 0x01, 0x00, 0x00, 0x00
        /* <DEDUP_REMOVED lines=84> */
        /*071c*/ 	.byte	0xa0, 0x5d, 0x00, 0x00, 0x01, 0x00, 0x00, 0x00, 0xe0, 0x5d, 0x00, 0x00


	//----- nvinfo : EIATTR_MERCURY_ISA_VERSION
	.align		4
.L_64:
        /*0728*/ 	.byte	0x03, 0x5f
        /*072a*/ 	.short	0x0000


	//----- nvinfo : EIATTR_COOP_GROUP_MASK_REGIDS
	.align		4
        /*072c*/ 	.byte	0x04, 0x29
        /*072e*/ 	.short	(.L_66 - .L_65)


	//   ....[0]....
.L_65:
        /*0730*/ 	.word	0xffffffff


	//   ....[1]....
        /*0734*/ 	.word	0xffffffff


	//   ....[2]....
        /*0738*/ 	.word	0xffffffff


	//   ....[3]....
        /*073c*/ 	.word	0xffffffff


	//   ....[4]....
        /*0740*/ 	.word	0xffffffff


	//   ....[5]....
        /*0744*/ 	.word	0xffffffff


	//   ....[6]....
        /*0748*/ 	.word	0xffffffff


	//   ....[7]....
        /*074c*/ 	.word	0xffffffff


	//   ....[8]....
        /*0750*/ 	.word	0xffffffff


	//   ....[9]....
        /*0754*/ 	.word	0xffffffff


	//   ....[10]....
        /*0758*/ 	.word	0xffffffff


	//   ....[11]....
        /*075c*/ 	.word	0xffffffff


	//   ....[12]....
        /*0760*/ 	.word	0xffffffff


	//   ....[13]....
        /*0764*/ 	.word	0xffffffff


	//   ....[14]....
        /*0768*/ 	.word	0xffffffff


	//   ....[15]....
        /*076c*/ 	.word	0xffffffff


	//   ....[16]....
        /*0770*/ 	.word	0xffffffff


	//   ....[17]....
        /*0774*/ 	.word	0xffffffff


	//   ....[18]....
        /*0778*/ 	.word	0xffffffff


	//   ....[19]....
        /*077c*/ 	.word	0xffffffff


	//----- nvinfo : EIATTR_COOP_GROUP_INSTR_OFFSETS
	.align		4
.L_66:
        /*0780*/ 	.byte	0x04, 0x28
        /*0782*/ 	.short	(.L_68 - .L_67)


	//   ....[0]....
.L_67:
        /*0784*/ 	.word	0x00005670


	//   ....[1]....
        /*0788*/ 	.word	0x00005680


	//   ....[2]....
        /*078c*/ 	.word	0x00005690


	//   ....[3]....
        /*0790*/ 	.word	0x000056a0


	//   ....[4]....
        /*0794*/ 	.word	0x000056f0


	//   ....[5]....
        /*0798*/ 	.word	0x00005700


	//   ....[6]....
        /*079c*/ 	.word	0x00005710


	//   ....[7]....
        /*07a0*/ 	.word	0x00005720


	//   ....[8]....
        /*07a4*/ 	.word	0x00005800


	//   ....[9]....
        /*07a8*/ 	.word	0x00005820


	//   ....[10]....
        /*07ac*/ 	.word	0x00005af0


	//   ....[11]....
        /*07b0*/ 	.word	0x00005b00


	//   ....[12]....
        /*07b4*/ 	.word	0x00005b20


	//   ....[13]....
        /*07b8*/ 	.word	0x00005b30


	//   ....[14]....
        /*07bc*/ 	.word	0x00005b80


	//   ....[15]....
        /*07c0*/ 	.word	0x00005b90


	//   ....[16]....
        /*07c4*/ 	.word	0x00005ba0


	//   ....[17]....
        /*07c8*/ 	.word	0x00005bb0


	//   ....[18]....
        /*07cc*/ 	.word	0x00005c70


	//   ....[19]....
        /*07d0*/ 	.word	0x00005c90


	//----- nvinfo : EIATTR_EXIT_INSTR_OFFSETS
	.align		4
.L_68:
        /*07d4*/ 	.byte	0x04, 0x1c
        /*07d6*/ 	.short	(.L_70 - .L_69)


	//   ....[0]....
.L_69:
        /*07d8*/ 	.word	0x0000a0d0


	//   ....[1]....
        /*07dc*/ 	.word	0x0000a170


	//----- nvinfo : EIATTR_REQNTID
	.align		4
.L_70:
        /*07e0*/ 	.byte	0x04, 0x10
        /*07e2*/ 	.short	(.L_72 - .L_71)
.L_71:
        /*07e4*/ 	.word	0x00000100
        /*07e8*/ 	.word	0x00000001
        /*07ec*/ 	.word	0x00000001
.L_72:


//--------------------- .nv.callgraph             --------------------------
	.section	.nv.callgraph,"",@"SHT_CUDA_CALLGRAPH"
	.align	4
	.sectionentsize	8
	.align		4
        /*0000*/ 	.word	0x00000000
	.align		4
        /*0004*/ 	.word	0xffffffff
	.align		4
        /*0008*/ 	.word	0x00000000
	.align		4
        /*000c*/ 	.word	0xfffffffe
	.align		4
        /*0010*/ 	.word	0x00000000
	.align		4
        /*0014*/ 	.word	0xfffffffd
	.align		4
        /*0018*/ 	.word	0x00000000
	.align		4
        /*001c*/ 	.word	0xfffffffc


//--------------------- .nv.rel.action            --------------------------
	.section	.nv.rel.action,"",@"SHT_CUDA_RELOCINFO"
	.align	8
	.sectionentsize	8
        /*0000*/ 	.byte	0x73, 0x00, 0x00, 0x00, 0x00, 0x00, 0x00, 0x00, 0x00, 0x00, 0x00, 0x11, 0x25, 0x00, 0x05, 0x36


//--------------------- .nv.constant4             --------------------------
	.section	.nv.constant4,"a",@progbits
	.align	8
	.align		8
.nv.constant4:
        /*0000*/ 	.dword	_$_str


//--------------------- .nv.constant0.attn_fwd    --------------------------
	.section	.nv.constant0.attn_fwd,"a",@progbits
	.sectionflags	@""
	.align	4
.nv.constant0.attn_fwd:
	.zero		488


//--------------------- .text.attn_fwd            --------------------------
	.section	.text.attn_fwd,"ax",@progbits
	.sectioninfo	@"SHI_REGISTERS=255"
	.align	128
        .global         attn_fwd
        .type           attn_fwd,@function
        .size           attn_fwd,(.L_x_3 - attn_fwd)
        .other          attn_fwd,@"STO_CUDA_ENTRY STV_DEFAULT"
attn_fwd:
.text.attn_fwd:
[----:B------:R-:W-:-:S03]  /*0000*/  IMAD.MOV.U32 R1, RZ, RZ, c[0x0][0x28] ;  /* 0x00000a00ff017624 */ /* 0x000fc600078e00ff */
[----:B------:R-:W0:Y:S01]  /*0010*/  S2R R17, SR_CTAID.X ;  /* 0x0000000000117919 */ /* 0x000e220000002500 */
[----:B------:R-:W-:Y:S01]  /*0020*/  ULDC.64 UR6, c[0x0][0x118] ;  /* 0x0000460000067ab9 */ /* 0x000fe20000000a00 */
[----:B------:R-:W-:Y:S02]  /*0030*/  IADD3 R1, R1, -0x2b0, RZ ;  /* 0xfffffd5001017810 */ /* 0x000fe40007ffe0ff */
[----:B------:R-:W1:Y:S04]  /*0040*/  S2R R56, SR_TID.X ;  /* 0x0000000000387919 */ /* 0x000e680000002100 */
[----:B------:R-:W2:Y:S01]  /*0050*/  S2R R36, SR_CTAID.Y ;  /* 0x0000000000247919 */ /* 0x000ea20000002600 */
[----:B0-----:R-:W-:Y:S01]  /*0060*/  IMAD.SHL.U32 R17, R17, 0x20, RZ ;  /* 0x0000002011117824 */ /* 0x001fe200078e00ff */
[----:B-1----:R-:W-:-:S04]  /*0070*/  SHF.R.U32.HI R9, RZ, 0x5, R56 ;  /* 0x00000005ff097819 */ /* 0x002fc80000011638 */
[----:B------:R-:W-:Y:S01]  /*0080*/  LOP3.LUT R0, R17, 0x1f, R56, 0xf8, !PT ;  /* 0x0000001f11007812 */ /* 0x000fe200078ef838 */
[----:B--2---:R-:W-:Y:S01]  /*0090*/  IMAD R2, R36, c[0x0][0x190], RZ ;  /* 0x0000640024027a24 */ /* 0x004fe200078e02ff */
[----:B------:R-:W-:-:S03]  /*00a0*/  SGXT.U32 R9, R9, 0x3 ;  /* 0x000000030909781a */ /* 0x000fc60000000000 */
[----:B------:R-:W-:Y:S01]  /*00b0*/  IMAD R3, R0, c[0x0][0x194], RZ ;  /* 0x0000650000037a24 */ /* 0x000fe200078e02ff */
[----:B------:R-:W-:Y:S01]  /*00c0*/  MOV R0, c[0x0][0x198] ;  /* 0x0000660000007a02 */ /* 0x000fe20000000f00 */
[C---:B------:R-:W-:Y:S02]  /*00d0*/  IMAD.SHL.U32 R4, R2.reuse, 0x2, RZ ;  /* 0x0000000202047824 */ /* 0x040fe400078e00ff */
[----:B------:R-:W-:Y:S02]  /*00e0*/  IMAD.SHL.U32 R5, R3, 0x2, RZ ;  /* 0x0000000203057824 */ /* 0x000fe400078e00ff */
[----:B------:R-:W-:Y:S02]  /*00f0*/  IMAD R7, R9, c[0x0][0x198], RZ ;  /* 0x0000660009077a24 */ /* 0x000fe400078e02ff */
[----:B------:R-:W-:Y:S01]  /*0100*/  IMAD.HI R2, R2, 0x2, RZ ;  /* 0x0000000202027827 */ /* 0x000fe200078e02ff */
[----:B------:R-:W-:Y:S02]  /*0110*/  IADD3 R4, P0, P1, R5, c[0x0][0x160], R4 ;  /* 0x0000580005047a10 */ /* 0x000fe4000791e004 */
[----:B------:R-:W-:Y:S01]  /*0120*/  LEA R5, R0, R7, 0x3 ;  /* 0x0000000700057211 */ /* 0x000fe200078e18ff */
[----:B------:R-:W-:-:S04]  /*0130*/  IMAD.HI R3, R3, 0x2, RZ ;  /* 0x0000000203037827 */ /* 0x000fc800078e02ff */
[C---:B------:R-:W-:Y:S01]  /*0140*/  IMAD R15, R0.reuse, 0x8, R5 ;  /* 0x00000008000f7824 */ /* 0x040fe200078e0205 */
[----:B------:R-:W-:Y:S02]  /*0150*/  IADD3.X R2, R3, c[0x0][0x164], R2, P0, P1 ;  /* 0x0000590003027a10 */ /* 0x000fe400007e2402 */
[-C--:B------:R-:W-:Y:S01]  /*0160*/  LEA R10, P0, R7, R4.reuse, 0x1 ;  /* 0x00000004070a7211 */ /* 0x080fe200078008ff */
[C---:B------:R-:W-:Y:S01]  /*0170*/  IMAD R19, R0.reuse, 0x8, R15 ;  /* 0x0000000800137824 */ /* 0x040fe200078e020f */
[----:B------:R-:W-:Y:S02]  /*0180*/  LEA R12, P1, R5, R4, 0x1 ;  /* 0x00000004050c7211 */ /* 0x000fe400078208ff */
[----:B------:R-:W-:Y:S02]  /*0190*/  LEA.HI.X.SX32 R11, R7, R2, 0x1, P0 ;  /* 0x00000002070b7211 */ /* 0x000fe400000f0eff */
[C---:B------:R-:W-:Y:S02]  /*01a0*/  LEA R6, P0, R15.reuse, R4, 0x1 ;  /* 0x000000040f067211 */ /* 0x040fe400078008ff */
[----:B------:R-:W-:Y:S01]  /*01b0*/  LEA R21, R0, R19, 0x3 ;  /* 0x0000001300157211 */ /* 0x000fe200078e18ff */
[----:B------:R0:W2:Y:S01]  /*01c0*/  LDG.E.U16 R3, [R10.64] ;  /* 0x000000060a037981 */ /* 0x0000a2000c1e1500 */
[----:B------:R-:W-:-:S02]  /*01d0*/  LEA.HI.X.SX32 R7, R15, R2, 0x1, P0 ;  /* 0x000000020f077211 */ /* 0x000fc400000f0eff */
[----:B------:R-:W-:Y:S01]  /*01e0*/  LEA R14, P0, R19, R4, 0x1 ;  /* 0x00000004130e7211 */ /* 0x000fe200078008ff */
[C---:B------:R-:W-:Y:S01]  /*01f0*/  IMAD R23, R0.reuse, 0x8, R21 ;  /* 0x0000000800177824 */ /* 0x040fe200078e0215 */
[-C--:B------:R-:W-:Y:S02]  /*0200*/  LEA.HI.X.SX32 R13, R5, R2.reuse, 0x1, P1 ;  /* 0x00000002050d7211 */ /* 0x080fe400008f0eff */
[----:B------:R-:W-:Y:S01]  /*0210*/  LEA.HI.X.SX32 R15, R19, R2, 0x1, P0 ;  /* 0x00000002130f7211 */ /* 0x000fe200000f0eff */
[----:B------:R-:W-:Y:S01]  /*0220*/  IMAD R25, R0, 0x8, R23 ;  /* 0x0000000800197824 */ /* 0x000fe200078e0217 */
[C---:B------:R-:W-:Y:S01]  /*0230*/  LEA R18, P0, R21.reuse, R4, 0x1 ;  /* 0x0000000415127211 */ /* 0x040fe200078008ff */
[----:B------:R1:W3:Y:S03]  /*0240*/  LDG.E.U16 R5, [R12.64] ;  /* 0x000000060c057981 */ /* 0x0002e6000c1e1500 */
[----:B------:R-:W-:Y:S01]  /*0250*/  LEA.HI.X.SX32 R19, R21, R2, 0x1, P0 ;  /* 0x0000000215137211 */ /* 0x000fe200000f0eff */
[----:B0-----:R0:W4:Y:S01]  /*0260*/  LDG.E.U16 R11, [R14.64] ;  /* 0x000000060e0b7981 */ /* 0x001122000c1e1500 */
[----:B------:R-:W-:-:S02]  /*0270*/  LEA R20, P0, R23, R4, 0x1 ;  /* 0x0000000417147211 */ /* 0x000fc400078008ff */
[C---:B------:R-:W-:Y:S01]  /*0280*/  LEA R27, R0.reuse, R25, 0x3 ;  /* 0x00000019001b7211 */ /* 0x040fe200078e18ff */
[----:B------:R5:W2:Y:S01]  /*0290*/  LDG.E.U16 R7, [R6.64] ;  /* 0x0000000606077981 */ /* 0x000aa2000c1e1500 */
[----:B------:R-:W-:Y:S02]  /*02a0*/  LEA R22, P1, R25, R4, 0x1 ;  /* 0x0000000419167211 */ /* 0x000fe400078208ff */
[----:B------:R-:W-:Y:S01]  /*02b0*/  LEA.HI.X.SX32 R21, R23, R2, 0x1, P0 ;  /* 0x0000000217157211 */ /* 0x000fe200000f0eff */
[C---:B------:R-:W-:Y:S01]  /*02c0*/  IMAD R29, R0.reuse, 0x8, R27 ;  /* 0x00000008001d7824 */ /* 0x040fe200078e021b */
[----:B------:R-:W-:Y:S01]  /*02d0*/  LEA R24, P0, R27, R4, 0x1 ;  /* 0x000000041b187211 */ /* 0x000fe200078008ff */
[----:B-1----:R1:W2:Y:S01]  /*02e0*/  LDG.E.U16 R13, [R18.64] ;  /* 0x00000006120d7981 */ /* 0x0022a2000c1e1500 */
[-C--:B------:R-:W-:Y:S02]  /*02f0*/  LEA.HI.X.SX32 R23, R25, R2.reuse, 0x1, P1 ;  /* 0x0000000219177211 */ /* 0x080fe400008f0eff */
[----:B------:R-:W-:Y:S01]  /*0300*/  LEA.HI.X.SX32 R25, R27, R2, 0x1, P0 ;  /* 0x000000021b197211 */ /* 0x000fe200000f0eff */
[C---:B------:R-:W-:Y:S01]  /*0310*/  IMAD R27, R0.reuse, 0x8, R29 ;  /* 0x00000008001b7824 */ /* 0x040fe200078e021d */
[C---:B0-----:R-:W-:Y:S01]  /*0320*/  LEA R14, P0, R29.reuse, R4, 0x1 ;  /* 0x000000041d0e7211 */ /* 0x041fe200078008ff */
[----:B------:R0:W2:Y:S03]  /*0330*/  LDG.E.U16 R37, [R22.64] ;  /* 0x0000000616257981 */ /* 0x0000a6000c1e1500 */
[----:B------:R-:W-:Y:S01]  /*0340*/  LEA.HI.X.SX32 R15, R29, R2, 0x1, P0 ;  /* 0x000000021d0f7211 */ /* 0x000fe200000f0eff */
[----:B------:R0:W2:Y:S01]  /*0350*/  LDG.E.U16 R35, [R20.64] ;  /* 0x0000000614237981 */ /* 0x0000a2000c1e1500 */
[----:B------:R-:W-:-:S02]  /*0360*/  LEA R29, R0, R27, 0x3 ;  /* 0x0000001b001d7211 */ /* 0x000fc400078e18ff */
[C---:B-1----:R-:W-:Y:S01]  /*0370*/  LEA R18, P0, R27.reuse, R4, 0x1 ;  /* 0x000000041b127211 */ /* 0x042fe200078008ff */
[----:B------:R1:W2:Y:S02]  /*0380*/  LDG.E.U16 R39, [R24.64] ;  /* 0x0000000618277981 */ /* 0x0002a4000c1e1500 */
[C---:B------:R-:W-:Y:S01]  /*0390*/  IMAD R31, R0.reuse, 0x8, R29 ;  /* 0x00000008001f7824 */ /* 0x040fe200078e021d */
[----:B------:R-:W-:Y:S01]  /*03a0*/  LEA.HI.X.SX32 R19, R27, R2, 0x1, P0 ;  /* 0x000000021b137211 */ /* 0x000fe200000f0eff */
[----:B------:R5:W2:Y:S02]  /*03b0*/  LDG.E.U16 R41, [R14.64] ;  /* 0x000000060e297981 */ /* 0x000aa4000c1e1500 */
[----:B0-----:R-:W-:Y:S01]  /*03c0*/  IMAD R23, R0, 0x8, R31 ;  /* 0x0000000800177824 */ /* 0x001fe200078e021f */
[-C--:B------:R-:W-:Y:S01]  /*03d0*/  LEA R20, P0, R31, R4.reuse, 0x1 ;  /* 0x000000041f147211 */ /* 0x080fe200078008ff */
[----:B------:R0:W2:Y:S01]  /*03e0*/  LDG.E.U16 R43, [R18.64] ;  /* 0x00000006122b7981 */ /* 0x0000a2000c1e1500 */
[----:B------:R-:W-:-:S02]  /*03f0*/  LEA R26, P1, R29, R4, 0x1 ;  /* 0x000000041d1a7211 */ /* 0x000fc400078208ff */
[C---:B-1----:R-:W-:Y:S02]  /*0400*/  LEA R25, R0.reuse, R23, 0x3 ;  /* 0x0000001700197211 */ /* 0x042fe400078e18ff */
[-C--:B------:R-:W-:Y:S02]  /*0410*/  LEA.HI.X.SX32 R21, R31, R2.reuse, 0x1, P0 ;  /* 0x000000021f157211 */ /* 0x080fe400000f0eff */
[----:B------:R-:W-:Y:S01]  /*0420*/  LEA.HI.X.SX32 R27, R29, R2, 0x1, P1 ;  /* 0x000000021d1b7211 */ /* 0x000fe200008f0eff */
[C---:B------:R-:W-:Y:S01]  /*0430*/  IMAD R29, R0.reuse, 0x8, R25 ;  /* 0x00000008001d7824 */ /* 0x040fe200078e0219 */
[C---:B------:R-:W-:Y:S01]  /*0440*/  LEA R22, P0, R23.reuse, R4, 0x1 ;  /* 0x0000000417167211 */ /* 0x040fe200078008ff */
[----:B------:R1:W2:Y:S02]  /*0450*/  LDG.E.U16 R47, [R20.64] ;  /* 0x00000006142f7981 */ /* 0x0002a4000c1e1500 */
[----:B------:R-:W-:Y:S01]  /*0460*/  IMAD R31, R0, 0x8, R29 ;  /* 0x00000008001f7824 */ /* 0x000fe200078e021d */
[----:B------:R-:W-:Y:S01]  /*0470*/  LEA.HI.X.SX32 R23, R23, R2, 0x1, P0 ;  /* 0x0000000217177211 */ /* 0x000fe200000f0eff */
[----:B------:R1:W2:Y:S01]  /*0480*/  LDG.E.U16 R45, [R26.64] ;  /* 0x000000061a2d7981 */ /* 0x0002a2000c1e1500 */
[----:B-----5:R-:W-:-:S02]  /*0490*/  LEA R14, P0, R25, R4, 0x1 ;  /* 0x00000004190e7211 */ /* 0x020fc400078008ff */
[----:B------:R-:W-:Y:S01]  /*04a0*/  LEA R24, P1, R29, R4, 0x1 ;  /* 0x000000041d187211 */ /* 0x000fe200078208ff */
[----:B------:R5:W2:Y:S01]  /*04b0*/  LDG.E.U16 R49, [R22.64] ;  /* 0x0000000616317981 */ /* 0x000aa2000c1e1500 */
[----:B------:R-:W-:Y:S02]  /*04c0*/  LEA.HI.X.SX32 R15, R25, R2, 0x1, P0 ;  /* 0x00000002190f7211 */ /* 0x000fe400000f0eff */
[C---:B0-----:R-:W-:Y:S02]  /*04d0*/  LEA R18, P0, R31.reuse, R4, 0x1 ;  /* 0x000000041f127211 */ /* 0x041fe400078008ff */
[C---:B-1----:R-:W-:Y:S01]  /*04e0*/  LEA R27, R0.reuse, R31, 0x3 ;  /* 0x0000001f001b7211 */ /* 0x042fe200078e18ff */
[----:B------:R0:W2:Y:S01]  /*04f0*/  LDG.E.U16 R51, [R14.64] ;  /* 0x000000060e337981 */ /* 0x0000a2000c1e1500 */
[-C--:B------:R-:W-:Y:S02]  /*0500*/  LEA.HI.X.SX32 R19, R31, R2.reuse, 0x1, P0 ;  /* 0x000000021f137211 */ /* 0x080fe400000f0eff */
[----:B------:R-:W-:Y:S01]  /*0510*/  LEA.HI.X.SX32 R25, R29, R2, 0x1, P1 ;  /* 0x000000021d197211 */ /* 0x000fe200008f0eff */
[C---:B------:R-:W-:Y:S01]  /*0520*/  IMAD R29, R0.reuse, 0x8, R27 ;  /* 0x00000008001d7824 */ /* 0x040fe200078e021b */
[C---:B------:R-:W-:Y:S01]  /*0530*/  LEA R20, P0, R27.reuse, R4, 0x1 ;  /* 0x000000041b147211 */ /* 0x040fe200078008ff */
[----:B------:R1:W2:Y:S03]  /*0540*/  LDG.E.U16 R55, [R18.64] ;  /* 0x0000000612377981 */ /* 0x0002a6000c1e1500 */
[----:B------:R-:W-:Y:S01]  /*0550*/  LEA.HI.X.SX32 R21, R27, R2, 0x1, P0 ;  /* 0x000000021b157211 */ /* 0x000fe200000f0eff */
[C---:B------:R-:W-:Y:S01]  /*0560*/  IMAD R27, R0.reuse, 0x8, R29 ;  /* 0x00000008001b7824 */ /* 0x040fe200078e021d */
[C---:B-----5:R-:W-:Y:S01]  /*0570*/  LEA R22, P0, R29.reuse, R4, 0x1 ;  /* 0x000000041d167211 */ /* 0x060fe200078008ff */
[----:B------:R5:W2:Y:S03]  /*0580*/  LDG.E.U16 R53, [R24.64] ;  /* 0x0000000618357981 */ /* 0x000aa6000c1e1500 */
[----:B------:R-:W-:Y:S01]  /*0590*/  LEA R31, R0, R27, 0x3 ;  /* 0x0000001b001f7211 */ /* 0x000fe200078e18ff */
[----:B------:R1:W2:Y:S01]  /*05a0*/  LDG.E.U16 R57, [R20.64] ;  /* 0x0000000614397981 */ /* 0x0002a2000c1e1500 */
[----:B------:R-:W-:-:S02]  /*05b0*/  LEA.HI.X.SX32 R23, R29, R2, 0x1, P0 ;  /* 0x000000021d177211 */ /* 0x000fc400000f0eff */
[----:B0-----:R-:W-:Y:S01]  /*05c0*/  LEA R14, P0, R31, R4, 0x1 ;  /* 0x000000041f0e7211 */ /* 0x001fe200078008ff */
[----:B-----5:R-:W-:-:S03]  /*05d0*/  IMAD R25, R0, 0x8, R31 ;  /* 0x0000000800197824 */ /* 0x020fc600078e021f */
[----:B------:R-:W-:Y:S01]  /*05e0*/  LEA.HI.X.SX32 R15, R31, R2, 0x1, P0 ;  /* 0x000000021f0f7211 */ /* 0x000fe200000f0eff */
[----:B------:R0:W5:Y:S01]  /*05f0*/  LDG.E.U16 R59, [R22.64] ;  /* 0x00000006163b7981 */ /* 0x000162000c1e1500 */
[C---:B------:R-:W-:Y:S01]  /*0600*/  IMAD R29, R0.reuse, 0x8, R25 ;  /* 0x00000008001d7824 */ /* 0x040fe200078e0219 */
[-C--:B-1----:R-:W-:Y:S02]  /*0610*/  LEA R18, P0, R25, R4.reuse, 0x1 ;  /* 0x0000000419127211 */ /* 0x082fe400078008ff */
[----:B------:R1:W3:Y:S01]  /*0620*/  LDG.E.U16 R63, [R14.64] ;  /* 0x000000060e3f7981 */ /* 0x0002e2000c1e1500 */
[----:B------:R-:W-:Y:S02]  /*0630*/  LEA R26, P1, R27, R4, 0x1 ;  /* 0x000000041b1a7211 */ /* 0x000fe400078208ff */
[----:B------:R-:W-:Y:S02]  /*0640*/  LEA.HI.X.SX32 R19, R25, R2, 0x1, P0 ;  /* 0x0000000219137211 */ /* 0x000fe400000f0eff */
[----:B------:R-:W-:-:S02]  /*0650*/  LEA R25, R0, R29, 0x3 ;  /* 0x0000001d00197211 */ /* 0x000fc400078e18ff */
[----:B------:R-:W-:Y:S01]  /*0660*/  LEA.HI.X.SX32 R27, R27, R2, 0x1, P1 ;  /* 0x000000021b1b7211 */ /* 0x000fe200008f0eff */
[----:B------:R1:W3:Y:S01]  /*0670*/  LDG.E.U16 R65, [R18.64] ;  /* 0x0000000612417981 */ /* 0x0002e2000c1e1500 */
[C---:B------:R-:W-:Y:S01]  /*0680*/  LEA R20, P0, R29.reuse, R4, 0x1 ;  /* 0x000000041d147211 */ /* 0x040fe200078008ff */
[C---:B------:R-:W-:Y:S02]  /*0690*/  IMAD R31, R0.reuse, 0x8, R25 ;  /* 0x00000008001f7824 */ /* 0x040fe400078e0219 */
[----:B------:R1:W3:Y:S01]  /*06a0*/  LDG.E.U16 R61, [R26.64] ;  /* 0x000000061a3d7981 */ /* 0x0002e2000c1e1500 */
[----:B------:R-:W-:Y:S02]  /*06b0*/  LEA.HI.X.SX32 R21, R29, R2, 0x1, P0 ;  /* 0x000000021d157211 */ /* 0x000fe400000f0eff */
[-C--:B0-----:R-:W-:Y:S02]  /*06c0*/  LEA R22, P0, R31, R4.reuse, 0x1 ;  /* 0x000000041f167211 */ /* 0x081fe400078008ff */
[----:B------:R-:W-:Y:S01]  /*06d0*/  LEA R24, P1, R25, R4, 0x1 ;  /* 0x0000000419187211 */ /* 0x000fe200078208ff */
[----:B------:R0:W3:Y:S01]  /*06e0*/  LDG.E.U16 R67, [R20.64] ;  /* 0x0000000614437981 */ /* 0x0000e2000c1e1500 */
[----:B-1----:R-:W-:Y:S01]  /*06f0*/  IMAD R27, R0, 0x8, R31 ;  /* 0x00000008001b7824 */ /* 0x002fe200078e021f */
[----:B------:R-:W-:-:S04]  /*0700*/  LEA.HI.X.SX32 R23, R31, R2, 0x1, P0 ;  /* 0x000000021f177211 */ /* 0x000fc800000f0eff */
[C---:B------:R-:W-:Y:S01]  /*0710*/  LEA R14, P0, R27.reuse, R4, 0x1 ;  /* 0x000000041b0e7211 */ /* 0x040fe200078008ff */
[----:B------:R1:W3:Y:S01]  /*0720*/  LDG.E.U16 R71, [R22.64] ;  /* 0x0000000616477981 */ /* 0x0002e2000c1e1500 */
[----:B------:R-:W-:Y:S02]  /*0730*/  LEA R29, R0, R27, 0x3 ;  /* 0x0000001b001d7211 */ /* 0x000fe400078e18ff */
[----:B------:R-:W-:-:S03]  /*0740*/  LEA.HI.X.SX32 R15, R27, R2, 0x1, P0 ;  /* 0x000000021b0f7211 */ /* 0x000fc600000f0eff */
[C---:B------:R-:W-:Y:S01]  /*0750*/  IMAD R27, R0.reuse, 0x8, R29 ;  /* 0x00000008001b7824 */ /* 0x040fe200078e021d */
[----:B------:R-:W-:Y:S01]  /*0760*/  LEA.HI.X.SX32 R25, R25, R2, 0x1, P1 ;  /* 0x0000000219197211 */ /* 0x000fe200008f0eff */
[----:B------:R1:W3:Y:S01]  /*0770*/  LDG.E.U16 R73, [R14.64] ;  /* 0x000000060e497981 */ /* 0x0002e2000c1e1500 */
[C---:B------:R-:W-:Y:S01]  /*0780*/  LEA R18, P0, R29.reuse, R4, 0x1 ;  /* 0x000000041d127211 */ /* 0x040fe200078008ff */
[----:B------:R-:W-:Y:S02]  /*0790*/  IMAD R31, R0, 0x8, R27 ;  /* 0x00000008001f7824 */ /* 0x000fe400078e021b */
[----:B------:R1:W3:Y:S01]  /*07a0*/  LDG.E.U16 R69, [R24.64] ;  /* 0x0000000618457981 */ /* 0x0002e2000c1e1500 */
[----:B------:R-:W-:Y:S02]  /*07b0*/  LEA.HI.X.SX32 R19, R29, R2, 0x1, P0 ;  /* 0x000000021d137211 */ /* 0x000fe400000f0eff */
[-C--:B0-----:R-:W-:Y:S02]  /*07c0*/  LEA R20, P0, R31, R4.reuse, 0x1 ;  /* 0x000000041f147211 */ /* 0x081fe400078008ff */
[----:B------:R-:W-:Y:S01]  /*07d0*/  LEA R26, P1, R27, R4, 0x1 ;  /* 0x000000041b1a7211 */ /* 0x000fe200078208ff */
[----:B------:R0:W3:Y:S01]  /*07e0*/  LDG.E.U16 R75, [R18.64] ;  /* 0x00000006124b7981 */ /* 0x0000e2000c1e1500 */
[----:B------:R-:W-:-:S02]  /*07f0*/  LEA.HI.X.SX32 R21, R31, R2, 0x1, P0 ;  /* 0x000000021f157211 */ /* 0x000fc400000f0eff */
[C---:B-1----:R-:W-:Y:S02]  /*0800*/  LEA R25, R0.reuse, R31, 0x3 ;  /* 0x0000001f00197211 */ /* 0x042fe400078e18ff */
[----:B------:R-:W-:Y:S01]  /*0810*/  LEA.HI.X.SX32 R27, R27, R2, 0x1, P1 ;  /* 0x000000021b1b7211 */ /* 0x000fe200008f0eff */
[----:B------:R1:W4:Y:S01]  /*0820*/  LDG.E.U16 R79, [R20.64] ;  /* 0x00000006144f7981 */ /* 0x000322000c1e1500 */
[C---:B------:R-:W-:Y:S01]  /*0830*/  LEA R22, P0, R25.reuse, R4, 0x1 ;  /* 0x0000000419167211 */ /* 0x040fe200078008ff */
[C---:B------:R-:W-:Y:S02]  /*0840*/  IMAD R29, R0.reuse, 0x8, R25 ;  /* 0x00000008001d7824 */ /* 0x040fe400078e0219 */
[----:B------:R0:W4:Y:S01]  /*0850*/  LDG.E.U16 R77, [R26.64] ;  /* 0x000000061a4d7981 */ /* 0x000122000c1e1500 */
[----:B------:R-:W-:Y:S01]  /*0860*/  LEA.HI.X.SX32 R23, R25, R2, 0x1, P0 ;  /* 0x0000000219177211 */ /* 0x000fe200000f0eff */
[----:B------:R-:W-:Y:S01]  /*0870*/  IMAD R25, R0, 0x8, R29 ;  /* 0x0000000800197824 */ /* 0x000fe200078e021d */
[----:B------:R-:W-:-:S03]  /*0880*/  LEA R14, P0, R29, R4, 0x1 ;  /* 0x000000041d0e7211 */ /* 0x000fc600078008ff */
[----:B------:R1:W4:Y:S01]  /*0890*/  LDG.E.U16 R81, [R22.64] ;  /* 0x0000000616517981 */ /* 0x000322000c1e1500 */
[C---:B------:R-:W-:Y:S02]  /*08a0*/  LEA R31, R0.reuse, R25, 0x3 ;  /* 0x00000019001f7211 */ /* 0x040fe400078e18ff */
[----:B------:R-:W-:Y:S02]  /*08b0*/  LEA.HI.X.SX32 R15, R29, R2, 0x1, P0 ;  /* 0x000000021d0f7211 */ /* 0x000fe400000f0eff */
[-C--:B0-----:R-:W-:Y:S01]  /*08c0*/  LEA R18, P0, R31, R4.reuse, 0x1 ;  /* 0x000000041f127211 */ /* 0x081fe200078008ff */
[C---:B------:R-:W-:Y:S01]  /*08d0*/  IMAD R27, R0.reuse, 0x8, R31 ;  /* 0x00000008001b7824 */ /* 0x040fe200078e021f */
[----:B------:R-:W-:Y:S01]  /*08e0*/  LEA R24, P1, R25, R4, 0x1 ;  /* 0x0000000419187211 */ /* 0x000fe200078208ff */
[----:B------:R0:W4:Y:S01]  /*08f0*/  LDG.E.U16 R83, [R14.64] ;  /* 0x000000060e537981 */ /* 0x000122000c1e1500 */
[----:B------:R-:W-:Y:S01]  /*0900*/  LEA.HI.X.SX32 R19, R31, R2, 0x1, P0 ;  /* 0x000000021f137211 */ /* 0x000fe200000f0eff */
[----:B------:R-:W-:Y:S01]  /*0910*/  IMAD R29, R0, 0x8, R27 ;  /* 0x00000008001d7824 */ /* 0x000fe200078e021b */
[----:B-1----:R-:W-:-:S02]  /*0920*/  LEA R20, P0, R27, R4, 0x1 ;  /* 0x000000041b147211 */ /* 0x002fc400078008ff */
[-C--:B------:R-:W-:Y:S01]  /*0930*/  LEA.HI.X.SX32 R25, R25, R2.reuse, 0x1, P1 ;  /* 0x0000000219197211 */ /* 0x080fe200008f0eff */
[----:B------:R1:W4:Y:S01]  /*0940*/  LDG.E.U16 R87, [R18.64] ;  /* 0x0000000612577981 */ /* 0x000322000c1e1500 */
[----:B------:R-:W-:Y:S02]  /*0950*/  LEA.HI.X.SX32 R21, R27, R2, 0x1, P0 ;  /* 0x000000021b157211 */ /* 0x000fe400000f0eff */
[----:B------:R-:W-:Y:S01]  /*0960*/  LEA R27, R0, R29, 0x3 ;  /* 0x0000001d001b7211 */ /* 0x000fe200078e18ff */
[----:B------:R1:W4:Y:S01]  /*0970*/  LDG.E.U16 R85, [R24.64] ;  /* 0x0000000618557981 */ /* 0x000322000c1e1500 */
[----:B------:R-:W-:-:S03]  /*0980*/  LEA R22, P0, R29, R4, 0x1 ;  /* 0x000000041d167211 */ /* 0x000fc600078008ff */
[C---:B------:R-:W-:Y:S01]  /*0990*/  IMAD R31, R0.reuse, 0x8, R27 ;  /* 0x00000008001f7824 */ /* 0x040fe200078e021b */
[----:B------:R-:W-:Y:S01]  /*09a0*/  LEA.HI.X.SX32 R23, R29, R2, 0x1, P0 ;  /* 0x000000021d177211 */ /* 0x000fe200000f0eff */
[----:B------:R1:W4:Y:S03]  /*09b0*/  LDG.E.U16 R89, [R20.64] ;  /* 0x0000000614597981 */ /* 0x000326000c1e1500 */
[-C--:B0-----:R-:W-:Y:S01]  /*09c0*/  LEA R14, P0, R31, R4.reuse, 0x1 ;  /* 0x000000041f0e7211 */ /* 0x081fe200078008ff */
[----:B-1----:R-:W-:Y:S01]  /*09d0*/  IMAD R25, R0, 0x8, R31 ;  /* 0x0000000800197824 */ /* 0x002fe200078e021f */
[----:B------:R-:W-:Y:S01]  /*09e0*/  LEA R26, P1, R27, R4, 0x1 ;  /* 0x000000041b1a7211 */ /* 0x000fe200078208ff */
[----:B------:R0:W4:Y:S01]  /*09f0*/  LDG.E.U16 R91, [R22.64] ;  /* 0x00000006165b7981 */ /* 0x000122000c1e1500 */
[----:B------:R-:W-:Y:S02]  /*0a00*/  LEA.HI.X.SX32 R15, R31, R2, 0x1, P0 ;  /* 0x000000021f0f7211 */ /* 0x000fe400000f0eff */
[----:B------:R-:W-:-:S02]  /*0a10*/  LEA R18, P0, R25, R4, 0x1 ;  /* 0x0000000419127211 */ /* 0x000fc400078008ff */
[----:B------:R-:W-:Y:S01]  /*0a20*/  LEA R29, R0, R25, 0x3 ;  /* 0x00000019001d7211 */ /* 0x000fe200078e18ff */
[----:B------:R1:W4:Y:S01]  /*0a30*/  LDG.E.U16 R95, [R14.64] ;  /* 0x000000060e5f7981 */ /* 0x000322000c1e1500 */
[----:B------:R-:W-:-:S03]  /*0a40*/  LEA.HI.X.SX32 R19, R25, R2, 0x1, P0 ;  /* 0x0000000219137211 */ /* 0x000fc600000f0eff */
[C---:B------:R-:W-:Y:S01]  /*0a50*/  IMAD R25, R0.reuse, 0x8, R29 ;  /* 0x0000000800197824 */ /* 0x040fe200078e021d */
[----:B------:R-:W-:Y:S01]  /*0a60*/  LEA.HI.X.SX32 R27, R27, R2, 0x1, P1 ;  /* 0x000000021b1b7211 */ /* 0x000fe200008f0eff */
[----:B------:R1:W4:Y:S01]  /*0a70*/  LDG.E.U16 R97, [R18.64] ;  /* 0x0000000612617981 */ /* 0x000322000c1e1500 */
[C---:B------:R-:W-:Y:S01]  /*0a80*/  LEA R20, P0, R29.reuse, R4, 0x1 ;  /* 0x000000041d147211 */ /* 0x040fe200078008ff */
[C---:B------:R-:W-:Y:S02]  /*0a90*/  IMAD R31, R0.reuse, 0x8, R25 ;  /* 0x00000008001f7824 */ /* 0x040fe400078e0219 */
[----:B------:R1:W4:Y:S01]  /*0aa0*/  LDG.E.U16 R93, [R26.64] ;  /* 0x000000061a5d7981 */ /* 0x000322000c1e1500 */
[----:B------:R-:W-:Y:S02]  /*0ab0*/  LEA.HI.X.SX32 R21, R29, R2, 0x1, P0 ;  /* 0x000000021d157211 */ /* 0x000fe400000f0eff */
[-C--:B0-----:R-:W-:Y:S02]  /*0ac0*/  LEA R22, P0, R31, R4.reuse, 0x1 ;  /* 0x000000041f167211 */ /* 0x081fe400078008ff */
[----:B------:R-:W-:Y:S01]  /*0ad0*/  LEA R24, P1, R25, R4, 0x1 ;  /* 0x0000000419187211 */ /* 0x000fe200078208ff */
[----:B------:R0:W4:Y:S01]  /*0ae0*/  LDG.E.U16 R99, [R20.64] ;  /* 0x0000000614637981 */ /* 0x000122000c1e1500 */
[----:B-1----:R-:W-:-:S02]  /*0af0*/  LEA R27, R0, R31, 0x3 ;  /* 0x0000001f001b7211 */ /* 0x002fc400078e18ff */
[----:B------:R-:W-:Y:S02]  /*0b00*/  LEA.HI.X.SX32 R23, R31, R2, 0x1, P0 ;  /* 0x000000021f177211 */ /* 0x000fe400000f0eff */
[----:B------:R-:W-:Y:S01]  /*0b10*/  LEA R14, P0, R27, R4, 0x1 ;  /* 0x000000041b0e7211 */ /* 0x000fe200078008ff */
[C---:B------:R-:W-:Y:S01]  /*0b20*/  IMAD R29, R0.reuse, 0x8, R27 ;  /* 0x00000008001d7824 */ /* 0x040fe200078e021b */
        /* <DEDUP_REMOVED lines=9> */
[C---:B0-----:R-:W-:Y:S01]  /*0bc0*/  LEA R20, P0, R31.reuse, R4, 0x1 ;  /* 0x000000041f147211 */ /* 0x041fe200078008ff */
[----:B------:R0:W4:Y:S01]  /*0bd0*/  LDG.E.U16 R107, [R18.64] ;  /* 0x00000006126b7981 */ /* 0x000122000c1e1500 */
[C---:B-1----:R-:W-:Y:S02]  /*0be0*/  LEA R25, R0.reuse, R31, 0x3 ;  /* 0x0000001f00197211 */ /* 0x042fe400078e18ff */
[----:B------:R-:W-:Y:S02]  /*0bf0*/  LEA.HI.X.SX32 R21, R31, R2, 0x1, P0 ;  /* 0x000000021f157211 */ /* 0x000fe400000f0eff */
[-C--:B------:R-:W-:Y:S01]  /*0c00*/  LEA R22, P0, R25, R4.reuse, 0x1 ;  /* 0x0000000419167211 */ /* 0x080fe200078008ff */
[----:B------:R-:W-:Y:S01]  /*0c10*/  IMAD R29, R0, 0x8, R25 ;  /* 0x00000008001d7824 */ /* 0x000fe200078e0219 */
[----:B------:R-:W-:Y:S01]  /*0c20*/  LEA R26, P1, R27, R4, 0x1 ;  /* 0x000000041b1a7211 */ /* 0x000fe200078208ff */
[----:B------:R1:W4:Y:S01]  /*0c30*/  LDG.E.U16 R111, [R20.64] ;  /* 0x00000006146f7981 */ /* 0x000322000c1e1500 */
[----:B------:R-:W-:-:S02]  /*0c40*/  LEA.HI.X.SX32 R23, R25, R2, 0x1, P0 ;  /* 0x0000000219177211 */ /* 0x000fc400000f0eff */
[C---:B------:R-:W-:Y:S02]  /*0c50*/  LEA R25, R0.reuse, R29, 0x3 ;  /* 0x0000001d00197211 */ /* 0x040fe400078e18ff */
[----:B------:R-:W-:Y:S01]  /*0c60*/  LEA.HI.X.SX32 R27, R27, R2, 0x1, P1 ;  /* 0x000000021b1b7211 */ /* 0x000fe200008f0eff */
[----:B------:R1:W4:Y:S01]  /*0c70*/  LDG.E.U16 R113, [R22.64] ;  /* 0x0000000616717981 */ /* 0x000322000c1e1500 */
[C---:B------:R-:W-:Y:S01]  /*0c80*/  LEA R14, P0, R29.reuse, R4, 0x1 ;  /* 0x000000041d0e7211 */ /* 0x040fe200078008ff */
[----:B------:R-:W-:Y:S02]  /*0c90*/  IMAD R31, R0, 0x8, R25 ;  /* 0x00000008001f7824 */ /* 0x000fe400078e0219 */
[----:B------:R1:W4:Y:S01]  /*0ca0*/  LDG.E.U16 R109, [R26.64] ;  /* 0x000000061a6d7981 */ /* 0x000322000c1e1500 */
[----:B------:R-:W-:Y:S02]  /*0cb0*/  LEA.HI.X.SX32 R15, R29, R2, 0x1, P0 ;  /* 0x000000021d0f7211 */ /* 0x000fe400000f0eff */
[----:B0-----:R-:W-:-:S02]  /*0cc0*/  LEA R18, P0, R31, R4, 0x1 ;  /* 0x000000041f127211 */ /* 0x001fc400078008ff */
[----:B------:R-:W-:Y:S01]  /*0cd0*/  LEA R24, P1, R25, R4, 0x1 ;  /* 0x0000000419187211 */ /* 0x000fe200078208ff */
[----:B------:R0:W4:Y:S01]  /*0ce0*/  LDG.E.U16 R115, [R14.64] ;  /* 0x000000060e737981 */ /* 0x000122000c1e1500 */
[C---:B-1----:R-:W-:Y:S02]  /*0cf0*/  LEA R27, R0.reuse, R31, 0x3 ;  /* 0x0000001f001b7211 */ /* 0x042fe400078e18ff */
[----:B------:R-:W-:Y:S02]  /*0d00*/  LEA.HI.X.SX32 R19, R31, R2, 0x1, P0 ;  /* 0x000000021f137211 */ /* 0x000fe400000f0eff */
[----:B------:R-:W-:Y:S01]  /*0d10*/  LEA R20, P0, R27, R4, 0x1 ;  /* 0x000000041b147211 */ /* 0x000fe200078008ff */
[----:B------:R-:W-:Y:S01]  /*0d20*/  IMAD R29, R0, 0x8, R27 ;  /* 0x00000008001d7824 */ /* 0x000fe200078e021b */
[-C--:B------:R-:W-:Y:S01]  /*0d30*/  LEA.HI.X.SX32 R25, R25, R2.reuse, 0x1, P1 ;  /* 0x0000000219197211 */ /* 0x080fe200008f0eff */
[----:B------:R1:W4:Y:S01]  /*0d40*/  LDG.E.U16 R119, [R18.64] ;  /* 0x0000000612777981 */ /* 0x000322000c1e1500 */
[----:B------:R-:W-:-:S02]  /*0d50*/  LEA.HI.X.SX32 R21, R27, R2, 0x1, P0 ;  /* 0x000000021b157211 */ /* 0x000fc400000f0eff */
        /* <DEDUP_REMOVED lines=32> */
[C---:B------:R-:W-:Y:S01]  /*0f60*/  LEA R27, R0.reuse, R29, 0x3 ;  /* 0x0000001d001b7211 */ /* 0x040fe200078e18ff */
[----:B------:R0:W4:Y:S04]  /*0f70*/  LDG.E.U16 R133, [R24.64] ;  /* 0x0000000618857981 */ /* 0x000128000c1e1500 */
[C---:B------:R-:W-:Y:S01]  /*0f80*/  IMAD R31, R0.reuse, 0x8, R27 ;  /* 0x00000008001f7824 */ /* 0x040fe200078e021b */
[----:B------:R-:W-:Y:S01]  /*0f90*/  LEA R18, P0, R29, R4, 0x1 ;  /* 0x000000041d127211 */ /* 0x000fe200078008ff */
[----:B------:R1:W4:Y:S03]  /*0fa0*/  LDG.E.U16 R137, [R14.64] ;  /* 0x000000060e897981 */ /* 0x000326000c1e1500 */
[----:B0-----:R-:W-:-:S02]  /*0fb0*/  LEA R25, R0, R31, 0x3 ;  /* 0x0000001f00197211 */ /* 0x001fc400078e18ff */
[----:B------:R-:W-:Y:S02]  /*0fc0*/  LEA.HI.X.SX32 R19, R29, R2, 0x1, P0 ;  /* 0x000000021d137211 */ /* 0x000fe400000f0eff */
[-C--:B------:R-:W-:Y:S01]  /*0fd0*/  LEA R20, P0, R31, R4.reuse, 0x1 ;  /* 0x000000041f147211 */ /* 0x080fe200078008ff */
[C---:B------:R-:W-:Y:S01]  /*0fe0*/  IMAD R29, R0.reuse, 0x8, R25 ;  /* 0x00000008001d7824 */ /* 0x040fe200078e0219 */
[----:B------:R-:W-:Y:S01]  /*0ff0*/  LEA R26, P1, R27, R4, 0x1 ;  /* 0x000000041b1a7211 */ /* 0x000fe200078208ff */
[----:B------:R0:W4:Y:S01]  /*1000*/  LDG.E.U16 R139, [R18.64] ;  /* 0x00000006128b7981 */ /* 0x000122000c1e1500 */
[----:B------:R-:W-:Y:S02]  /*1010*/  LEA.HI.X.SX32 R21, R31, R2, 0x1, P0 ;  /* 0x000000021f157211 */ /* 0x000fe400000f0eff */
[----:B-1----:R-:W-:Y:S02]  /*1020*/  LEA R22, P0, R25, R4, 0x1 ;  /* 0x0000000419167211 */ /* 0x002fe400078008ff */
[----:B------:R-:W-:-:S02]  /*1030*/  LEA R31, R0, R29, 0x3 ;  /* 0x0000001d001f7211 */ /* 0x000fc400078e18ff */
[----:B------:R-:W-:Y:S01]  /*1040*/  LEA.HI.X.SX32 R23, R25, R2, 0x1, P0 ;  /* 0x0000000219177211 */ /* 0x000fe200000f0eff */
[----:B------:R1:W4:Y:S01]  /*1050*/  LDG.E.U16 R21, [R20.64] ;  /* 0x0000000614157981 */ /* 0x000322000c1e1500 */
[----:B------:R-:W-:Y:S01]  /*1060*/  LEA R14, P0, R29, R4, 0x1 ;  /* 0x000000041d0e7211 */ /* 0x000fe200078008ff */
[----:B------:R-:W-:Y:S01]  /*1070*/  IMAD R33, R0, 0x8, R31 ;  /* 0x0000000800217824 */ /* 0x000fe200078e021f */
[-C--:B------:R-:W-:Y:S02]  /*1080*/  LEA.HI.X.SX32 R27, R27, R2.reuse, 0x1, P1 ;  /* 0x000000021b1b7211 */ /* 0x080fe400008f0eff */
[----:B------:R-:W-:Y:S01]  /*1090*/  LEA.HI.X.SX32 R15, R29, R2, 0x1, P0 ;  /* 0x000000021d0f7211 */ /* 0x000fe200000f0eff */
[----:B------:R-:W4:Y:S01]  /*10a0*/  LDG.E.U16 R23, [R22.64] ;  /* 0x0000000616177981 */ /* 0x000f22000c1e1500 */
[-C--:B------:R-:W-:Y:S02]  /*10b0*/  LEA R24, P1, R31, R4.reuse, 0x1 ;  /* 0x000000041f187211 */ /* 0x080fe400078208ff */
[----:B0-----:R-:W-:Y:S01]  /*10c0*/  LEA R18, P0, R33, R4, 0x1 ;  /* 0x0000000421127211 */ /* 0x001fe200078008ff */
[----:B------:R-:W4:Y:S01]  /*10d0*/  LDG.E.U16 R27, [R26.64] ;  /* 0x000000061a1b7981 */ /* 0x000f22000c1e1500 */
[----:B------:R-:W-:-:S02]  /*10e0*/  LEA.HI.X.SX32 R25, R31, R2, 0x1, P1 ;  /* 0x000000021f197211 */ /* 0x000fc400008f0eff */
[----:B------:R-:W-:Y:S01]  /*10f0*/  LEA.HI.X.SX32 R19, R33, R2, 0x1, P0 ;  /* 0x0000000221137211 */ /* 0x000fe200000f0eff */
[----:B------:R-:W4:Y:S04]  /*1100*/  LDG.E.U16 R15, [R14.64] ;  /* 0x000000060e0f7981 */ /* 0x000f28000c1e1500 */
[----:B------:R-:W4:Y:S04]  /*1110*/  LDG.E.U16 R25, [R24.64] ;  /* 0x0000000618197981 */ /* 0x000f28000c1e1500 */
[----:B------:R-:W4:Y:S01]  /*1120*/  LDG.E.U16 R19, [R18.64] ;  /* 0x0000000612137981 */ /* 0x000f22000c1e1500 */
[----:B------:R-:W-:-:S02]  /*1130*/  LOP3.LUT R252, R56, 0xff, RZ, 0xc0, !PT ;  /* 0x000000ff38fc7812 */ /* 0x000fc400078ec0ff */
[----:B------:R-:W-:Y:S02]  /*1140*/  LOP3.LUT R8, R56, 0xc0, RZ, 0xc0, !PT ;  /* 0x000000c038087812 */ /* 0x000fe400078ec0ff */
[----:B------:R-:W-:Y:S02]  /*1150*/  SHF.L.U32 R0, R252, 0x1, RZ ;  /* 0x00000001fc007819 */ /* 0x000fe400000006ff */
[----:B------:R-:W-:-:S04]  /*1160*/  SHF.R.U32.HI R29, RZ, 0x2, R8 ;  /* 0x00000002ff1d7819 */ /* 0x000fc80000011608 */
[----:B------:R-:W-:Y:S02]  /*1170*/  LOP3.LUT R2, R0, R29, RZ, 0x3c, !PT ;  /* 0x0000001d00027212 */ /* 0x000fe400078e3cff */
[----:B------:R-:W-:-:S03]  /*1180*/  IADD3 R12, R17, 0x20, RZ ;  /* 0x00000020110c7810 */ /* 0x000fc60007ffe0ff */
[----:B--2---:R-:W-:Y:S04]  /*1190*/  STS.U16 [R2+0x800], R13 ;  /* 0x0008000d02007388 */ /* 0x004fe80000000400 */
[----:B------:R-:W-:Y:S04]  /*11a0*/  STS.U16 [R2+0xa00], R35 ;  /* 0x000a002302007388 */ /* 0x000fe80000000400 */
        /* <DEDUP_REMOVED lines=11> */
[----:B-----5:R-:W-:Y:S04]  /*1260*/  STS.U16 [R2+0x2200], R59 ;  /* 0x0022003b02007388 */ /* 0x020fe80000000400 */
[----:B---3--:R-:W-:Y:S04]  /*1270*/  STS.U16 [R2+0x2400], R61 ;  /* 0x0024003d02007388 */ /* 0x008fe80000000400 */
[----:B------:R-:W-:Y:S01]  /*1280*/  STS.U16 [R2+0x2600], R63 ;  /* 0x0026003f02007388 */ /* 0x000fe20000000400 */
[----:B------:R-:W-:-:S02]  /*1290*/  ISETP.GE.AND P0, PT, R12, 0x1, PT ;  /* 0x000000010c00780c */ /* 0x000fc40003f06270 */
[----:B------:R-:W-:Y:S01]  /*12a0*/  LOP3.LUT R42, R56, 0x1c, RZ, 0xc0, !PT ;  /* 0x0000001c382a7812 */ /* 0x000fe200078ec0ff */
[----:B------:R0:W-:Y:S01]  /*12b0*/  STS.U16 [R2], R3 ;  /* 0x0000000302007388 */ /* 0x0001e20000000400 */
[----:B------:R-:W-:Y:S01]  /*12c0*/  MOV R4, 0xff800000 ;  /* 0xff80000000047802 */ /* 0x000fe20000000f00 */
[----:B------:R-:W-:Y:S01]  /*12d0*/  IMAD.MOV.U32 R10, RZ, RZ, 0x3f800000 ;  /* 0x3f800000ff0a7424 */ /* 0x000fe200078e00ff */
[----:B------:R-:W-:Y:S01]  /*12e0*/  MOV R6, 0xff800000 ;  /* 0xff80000000067802 */ /* 0x000fe20000000f00 */
[----:B------:R2:W-:Y:S01]  /*12f0*/  STS.U16 [R2+0x200], R5 ;  /* 0x0002000502007388 */ /* 0x0005e20000000400 */
[----:B------:R-:W-:Y:S01]  /*1300*/  MOV R8, 0x3f800000 ;  /* 0x3f80000000087802 */ /* 0x000fe20000000f00 */
[----:B------:R-:W-:Y:S01]  /*1310*/  IMAD.SHL.U32 R54, R42, 0x4, RZ ;  /* 0x000000042a367824 */ /* 0x000fe200078e00ff */
[----:B-1----:R-:W-:Y:S01]  /*1320*/  MOV R20, 0x3f800000 ;  /* 0x3f80000000147802 */ /* 0x002fe20000000f00 */
[----:B------:R1:W-:Y:S01]  /*1330*/  STS.U16 [R2+0x400], R7 ;  /* 0x0004000702007388 */ /* 0x0003e20000000400 */
[----:B0-----:R-:W-:-:S03]  /*1340*/  IMAD.MOV.U32 R3, RZ, RZ, 0x3f800000 ;  /* 0x3f800000ff037424 */ /* 0x001fc600078e00ff */
[----:B----4-:R0:W-:Y:S01]  /*1350*/  STS.U16 [R2+0x600], R11 ;  /* 0x0006000b02007388 */ /* 0x0101e20000000400 */
[----:B--2---:R-:W-:-:S03]  /*1360*/  IMAD.MOV.U32 R5, RZ, RZ, -0x800000 ;  /* 0xff800000ff057424 */ /* 0x004fc600078e00ff */
[----:B------:R2:W-:Y:S01]  /*1370*/  STS.U16 [R2+0x2800], R65 ;  /* 0x0028004102007388 */ /* 0x0005e20000000400 */
[----:B-1----:R-:W-:-:S03]  /*1380*/  IMAD.MOV.U32 R7, RZ, RZ, -0x800000 ;  /* 0xff800000ff077424 */ /* 0x002fc600078e00ff */
[----:B------:R1:W-:Y:S01]  /*1390*/  STS.U16 [R2+0x2a00], R67 ;  /* 0x002a004302007388 */ /* 0x0003e20000000400 */
[----:B0-----:R-:W-:-:S03]  /*13a0*/  IMAD R11, R9, c[0x0][0x1c8], RZ ;  /* 0x00007200090b7a24 */ /* 0x001fc600078e02ff */
[----:B------:R0:W-:Y:S01]  /*13b0*/  STS.U16 [R2+0x2c00], R69 ;  /* 0x002c004502007388 */ /* 0x0001e20000000400 */
[----:B--2---:R-:W-:-:S03]  /*13c0*/  CS2R R64, SRZ ;  /* 0x0000000000407805 */ /* 0x004fc6000001ff00 */
[----:B------:R2:W-:Y:S01]  /*13d0*/  STS.U16 [R2+0x2e00], R71 ;  /* 0x002e004702007388 */ /* 0x0005e20000000400 */
[----:B-1----:R-:W-:-:S03]  /*13e0*/  CS2R R66, SRZ ;  /* 0x0000000000427805 */ /* 0x002fc6000001ff00 */
[----:B------:R1:W-:Y:S01]  /*13f0*/  STS.U16 [R2+0x3000], R73 ;  /* 0x0030004902007388 */ /* 0x0003e20000000400 */
[----:B0-----:R-:W-:-:S03]  /*1400*/  CS2R R68, SRZ ;  /* 0x0000000000447805 */ /* 0x001fc6000001ff00 */
        /* <DEDUP_REMOVED lines=42> */
[----:B------:R-:W-:Y:S01]  /*16b0*/  STS.U16 [R2+0x5e00], R119 ;  /* 0x005e007702007388 */ /* 0x000fe20000000400 */
[----:B--2---:R-:W-:-:S03]  /*16c0*/  CS2R R112, SRZ ;  /* 0x0000000000707805 */ /* 0x004fc6000001ff00 */
[----:B------:R0:W-:Y:S01]  /*16d0*/  STS.U16 [R2+0x5c00], R117 ;  /* 0x005c007502007388 */ /* 0x0001e20000000400 */
[----:B-1----:R-:W-:-:S03]  /*16e0*/  CS2R R114, SRZ ;  /* 0x0000000000727805 */ /* 0x002fc6000001ff00 */
        /* <DEDUP_REMOVED lines=11> */
[----:B------:R-:W-:Y:S01]  /*17a0*/  STS.U16 [R2+0x7e00], R19 ;  /* 0x007e001302007388 */ /* 0x000fe20000000400 */
[----:B0-----:R-:W-:Y:S01]  /*17b0*/  CS2R R116, SRZ ;  /* 0x0000000000747805 */ /* 0x001fe2000001ff00 */
[----:B------:R-:W-:-:S02]  /*17c0*/  CS2R R118, SRZ ;  /* 0x0000000000767805 */ /* 0x000fc4000001ff00 */
[----:B------:R0:W-:Y:S04]  /*17d0*/  STS.U16 [R2+0x6000], R121 ;  /* 0x0060007902007388 */ /* 0x0001e80000000400 */
[----:B------:R1:W-:Y:S04]  /*17e0*/  STS.U16 [R2+0x6200], R123 ;  /* 0x0062007b02007388 */ /* 0x0003e80000000400 */
[----:B------:R2:W-:Y:S01]  /*17f0*/  STS.U16 [R2+0x6400], R125 ;  /* 0x0064007d02007388 */ /* 0x0005e20000000400 */
[----:B0-----:R-:W-:-:S03]  /*1800*/  CS2R R120, SRZ ;  /* 0x0000000000787805 */ /* 0x001fc6000001ff00 */
[----:B------:R0:W-:Y:S01]  /*1810*/  STS.U16 [R2+0x6600], R127 ;  /* 0x0066007f02007388 */ /* 0x0001e20000000400 */
[----:B-1----:R-:W-:Y:S01]  /*1820*/  CS2R R122, SRZ ;  /* 0x00000000007a7805 */ /* 0x002fe2000001ff00 */
[----:B--2---:R-:W-:Y:S01]  /*1830*/  CS2R R124, SRZ ;  /* 0x00000000007c7805 */ /* 0x004fe2000001ff00 */
[----:B0-----:R-:W-:Y:S01]  /*1840*/  CS2R R126, SRZ ;  /* 0x00000000007e7805 */ /* 0x001fe2000001ff00 */
[----:B------:R-:W-:Y:S05]  /*1850*/  @!P0 BRA `(.L_x_0) ;  /* 0x00005ae000008947 */ /* 0x000fea0003800000 */
[----:B------:R-:W-:Y:S01]  /*1860*/  MOV R43, c[0x0][0x1b8] ;  /* 0x00006e00002b7a02 */ /* 0x000fe20000000f00 */
[----:B------:R-:W-:Y:S01]  /*1870*/  IMAD R9, R9, c[0x0][0x1b8], RZ ;  /* 0x00006e0009097a24 */ /* 0x000fe200078e02ff */
[C---:B------:R-:W-:Y:S01]  /*1880*/  LOP3.LUT R11, R56.reuse, 0x3, RZ, 0xc0, !PT ;  /* 0x00000003380b7812 */ /* 0x040fe200078ec0ff */
[C---:B------:R-:W-:Y:S01]  /*1890*/  IMAD.SHL.U32 R7, R56.reuse, 0x2, RZ ;  /* 0x0000000238077824 */ /* 0x040fe200078e00ff */
[C---:B------:R-:W-:Y:S01]  /*18a0*/  LOP3.LUT R5, R56.reuse, 0x60, RZ, 0xc0, !PT ;  /* 0x0000006038057812 */ /* 0x040fe200078ec0ff */
[----:B------:R-:W-:Y:S01]  /*18b0*/  IMAD R10, R43, 0x8, R9 ;  /* 0x000000082b0a7824 */ /* 0x000fe200078e0209 */
[----:B------:R-:W-:Y:S01]  /*18c0*/  LOP3.LUT R12, R56, 0x7, RZ, 0xc0, !PT ;  /* 0x00000007380c7812 */ /* 0x000fe200078ec0ff */
[----:B------:R-:W-:Y:S01]  /*18d0*/  IMAD.MOV.U32 R132, RZ, RZ, -0x800000 ;  /* 0xff800000ff847424 */ /* 0x000fe200078e00ff */
[----:B------:R-:W-:Y:S01]  /*18e0*/  SHF.L.U32 R4, R11, 0x1, RZ ;  /* 0x000000010b047819 */ /* 0x000fe200000006ff */
[----:B------:R-:W-:Y:S01]  /*18f0*/  CS2R R124, SRZ ;  /* 0x00000000007c7805 */ /* 0x000fe2000001ff00 */
[----:B------:R-:W-:Y:S01]  /*1900*/  LEA R15, R43, R10, 0x3 ;  /* 0x0000000a2b0f7211 */ /* 0x000fe200078e18ff */
[----:B------:R-:W-:Y:S01]  /*1910*/  IMAD.SHL.U32 R13, R12, 0x40, RZ ;  /* 0x000000400c0d7824 */ /* 0x000fe200078e00ff */
[----:B------:R-:W-:Y:S01]  /*1920*/  SHF.L.U32 R6, R56, 0x3, RZ ;  /* 0x0000000338067819 */ /* 0x000fe200000006ff */
[C---:B------:R-:W-:Y:S01]  /*1930*/  IMAD R8, R5.reuse, 0x10, R12 ;  /* 0x0000001005087824 */ /* 0x040fe200078e020c */
[----:B------:R-:W-:Y:S01]  /*1940*/  LEA.HI R14, R5, R4, RZ, 0x1e ;  /* 0x00000004050e7211 */ /* 0x000fe200078ff0ff */
[C---:B------:R-:W-:Y:S01]  /*1950*/  IMAD R16, R43.reuse, 0x8, R15 ;  /* 0x000000082b107824 */ /* 0x040fe200078e020f */
[----:B------:R-:W-:Y:S01]  /*1960*/  SHF.R.U32.HI R4, RZ, 0x1, R5 ;  /* 0x00000001ff047819 */ /* 0x000fe20000011605 */
[----:B------:R-:W-:Y:S01]  /*1970*/  IMAD.SHL.U32 R8, R8, 0x10, RZ ;  /* 0x0000001008087824 */ /* 0x000fe200078e00ff */
[----:B------:R-:W-:Y:S01]  /*1980*/  LOP3.LUT R6, R6, 0x30, RZ, 0xc0, !PT ;  /* 0x0000003006067812 */ /* 0x000fe200078ec0ff */
[----:B------:R-:W-:Y:S01]  /*1990*/  IMAD R5, R36, c[0x0][0x1b0], RZ ;  /* 0x00006c0024057a24 */ /* 0x000fe200078e02ff */
[C---:B------:R-:W-:Y:S01]  /*19a0*/  LEA R18, R43.reuse, R16, 0x3 ;  /* 0x000000102b127211 */ /* 0x040fe200078e18ff */
[----:B------:R-:W-:Y:S01]  /*19b0*/  CS2R R126, SRZ ;  /* 0x00000000007e7805 */ /* 0x000fe2000001ff00 */
[----:B------:R-:W-:Y:S01]  /*19c0*/  SHF.L.U32 R19, R56, 0x6, RZ ;  /* 0x0000000638137819 */ /* 0x000fe200000006ff */
[----:B------:R-:W-:Y:S01]  /*19d0*/  CS2R R120, SRZ ;  /* 0x0000000000787805 */ /* 0x000fe2000001ff00 */
[----:B------:R-:W-:Y:S01]  /*19e0*/  LOP3.LUT R14, R4, 0x30, R7, 0x78, !PT ;  /* 0x00000030040e7812 */ /* 0x000fe200078e7807 */
[----:B------:R-:W-:Y:S01]  /*19f0*/  IMAD R20, R43, 0x8, R18 ;  /* 0x000000082b147824 */ /* 0x000fe200078e0212 */
[----:B------:R-:W-:Y:S01]  /*1a00*/  LOP3.LUT R4, R13, R6, RZ, 0xfc, !PT ;  /* 0x000000060d047212 */ /* 0x000fe200078efcff */
[----:B------:R-:W-:Y:S01]  /*1a10*/  CS2R R122, SRZ ;  /* 0x00000000007a7805 */ /* 0x000fe2000001ff00 */
[----:B------:R-:W-:Y:S01]  /*1a20*/  LOP3.LUT R19, R6, 0x3c0, R19, 0xf8, !PT ;  /* 0x000003c006137812 */ /* 0x000fe200078ef813 */
[----:B------:R-:W-:Y:S01]  /*1a30*/  CS2R R116, SRZ ;  /* 0x0000000000747805 */ /* 0x000fe2000001ff00 */
[C---:B------:R-:W-:Y:S01]  /*1a40*/  LEA R21, R43.reuse, R20, 0x3 ;  /* 0x000000142b157211 */ /* 0x040fe200078e18ff */
[----:B------:R-:W-:Y:S01]  /*1a50*/  CS2R R118, SRZ ;  /* 0x0000000000767805 */ /* 0x000fe2000001ff00 */
[----:B------:R-:W-:Y:S01]  /*1a60*/  LOP3.LUT R3, R56, 0xe0, RZ, 0xc0, !PT ;  /* 0x000000e038037812 */ /* 0x000fe200078ec0ff */
[----:B------:R-:W-:Y:S01]  /*1a70*/  CS2R R112, SRZ ;  /* 0x0000000000707805 */ /* 0x000fe2000001ff00 */
[----:B------:R-:W-:Y:S01]  /*1a80*/  LOP3.LUT R6, R6, 0x30, R7, 0x78, !PT ;  /* 0x0000003006067812 */ /* 0x000fe200078e7807 */
[----:B------:R-:W-:Y:S01]  /*1a90*/  IMAD R26, R43, 0x8, R21 ;  /* 0x000000082b1a7824 */ /* 0x000fe200078e0215 */
[--C-:B------:R-:W-:Y:S01]  /*1aa0*/  LOP3.LUT R39, R4, 0x10, R7.reuse, 0x78, !PT ;  /* 0x0000001004277812 */ /* 0x100fe200078e7807 */
[----:B------:R-:W-:Y:S01]  /*1ab0*/  IMAD R4, R36, c[0x0][0x1a0], RZ ;  /* 0x0000680024047a24 */ /* 0x000fe200078e02ff */
[----:B------:R-:W-:Y:S01]  /*1ac0*/  LEA R40, R3, R6, 0x4 ;  /* 0x0000000603287211 */ /* 0x000fe200078e20ff */
[----:B------:R-:W-:Y:S01]  /*1ad0*/  IMAD R6, R252, c[0x0][0x1a8], RZ ;  /* 0x00006a00fc067a24 */ /* 0x000fe200078e02ff */
[C---:B------:R-:W-:Y:S01]  /*1ae0*/  LEA R27, R43.reuse, R26, 0x3 ;  /* 0x0000001a2b1b7211 */ /* 0x040fe200078e18ff */
[----:B------:R-:W-:Y:S01]  /*1af0*/  CS2R R114, SRZ ;  /* 0x0000000000727805 */ /* 0x000fe2000001ff00 */
[----:B------:R-:W-:Y:S01]  /*1b00*/  LOP3.LUT R41, R8, 0x30, R7, 0x78, !PT ;  /* 0x0000003008297812 */ /* 0x000fe200078e7807 */
[----:B------:R-:W-:Y:S01]  /*1b10*/  CS2R R108, SRZ ;  /* 0x00000000006c7805 */ /* 0x000fe2000001ff00 */
[----:B------:R-:W-:Y:S01]  /*1b20*/  LOP3.LUT R3, R56, 0x1f, RZ, 0xc0, !PT ;  /* 0x0000001f38037812 */ /* 0x000fe200078ec0ff */
[C---:B------:R-:W-:Y:S01]  /*1b30*/  IMAD R28, R43.reuse, 0x8, R27 ;  /* 0x000000082b1c7824 */ /* 0x040fe200078e021b */
[----:B------:R-:W-:Y:S01]  /*1b40*/  MOV R7, c[0x0][0x1a8] ;  /* 0x00006a0000077a02 */ /* 0x000fe20000000f00 */
[----:B------:R-:W-:Y:S01]  /*1b50*/  CS2R R110, SRZ ;  /* 0x00000000006e7805 */ /* 0x000fe2000001ff00 */
[C---:B------:R-:W-:Y:S01]  /*1b60*/  LEA R24, P0, R4.reuse, c[0x0][0x168], 0x1 ;  /* 0x00005a0004187a11 */ /* 0x040fe200078008ff */
[----:B------:R-:W-:Y:S01]  /*1b70*/  IMAD R29, R43, 0x8, R28 ;  /* 0x000000082b1d7824 */ /* 0x000fe200078e021c */
[----:B------:R-:W-:Y:S01]  /*1b80*/  LEA R7, R7, R6, 0x8 ;  /* 0x0000000607077211 */ /* 0x000fe200078e40ff */
[----:B------:R-:W-:Y:S01]  /*1b90*/  IMAD R8, R3, c[0x0][0x1b4], RZ ;  /* 0x00006d0003087a24 */ /* 0x000fe200078e02ff */
[----:B------:R-:W-:Y:S01]  /*1ba0*/  LEA.HI.X.SX32 R25, R4, c[0x0][0x16c], 0x1, P0 ;  /* 0x00005b0004197a11 */ /* 0x000fe200000f0eff */
[----:B------:R-:W-:Y:S01]  /*1bb0*/  IMAD.SHL.U32 R3, R5, 0x2, RZ ;  /* 0x0000000205037824 */ /* 0x000fe200078e00ff */
[----:B------:R-:W-:Y:S01]  /*1bc0*/  LEA R30, R43, R29, 0x3 ;  /* 0x0000001d2b1e7211 */ /* 0x000fe200078e18ff */
[----:B------:R-:W-:Y:S01]  /*1bd0*/  IMAD.HI R5, R5, 0x2, RZ ;  /* 0x0000000205057827 */ /* 0x000fe200078e02ff */
[----:B------:R-:W-:Y:S01]  /*1be0*/  LEA R22, P0, R6, R24, 0x1 ;  /* 0x0000001806167211 */ /* 0x000fe200078008ff */
[----:B------:R-:W-:Y:S01]  /*1bf0*/  CS2R R104, SRZ ;  /* 0x0000000000687805 */ /* 0x000fe2000001ff00 */
[----:B------:R-:W-:Y:S01]  /*1c00*/  LEA R31, R43, R30, 0x3 ;  /* 0x0000001e2b1f7211 */ /* 0x000fe200078e18ff */
[----:B------:R-:W-:Y:S01]  /*1c10*/  CS2R R106, SRZ ;  /* 0x00000000006a7805 */ /* 0x000fe2000001ff00 */
[----:B------:R-:W-:Y:S01]  /*1c20*/  LEA R24, P1, R7, R24, 0x1 ;  /* 0x0000001807187211 */ /* 0x000fe200078208ff */
[----:B------:R-:W-:Y:S01]  /*1c30*/  CS2R R100, SRZ ;  /* 0x0000000000647805 */ /* 0x000fe2000001ff00 */
[----:B------:R-:W-:Y:S01]  /*1c40*/  LEA R32, R43, R31, 0x3 ;  /* 0x0000001f2b207211 */ /* 0x000fe200078e18ff */
[----:B------:R-:W-:Y:S01]  /*1c50*/  CS2R R102, SRZ ;  /* 0x0000000000667805 */ /* 0x000fe2000001ff00 */
[C---:B------:R-:W-:Y:S01]  /*1c60*/  SHF.L.U32 R4, R8.reuse, 0x1, RZ ;  /* 0x0000000108047819 */ /* 0x040fe200000006ff */
[----:B------:R-:W-:Y:S01]  /*1c70*/  IMAD.HI R8, R8, 0x2, RZ ;  /* 0x0000000208087827 */ /* 0x000fe200078e02ff */
[-C--:B------:R-:W-:Y:S01]  /*1c80*/  LEA.HI.X.SX32 R23, R6, R25.reuse, 0x1, P0 ;  /* 0x0000001906177211 */ /* 0x080fe200000f0eff */
[----:B------:R-:W-:Y:S01]  /*1c90*/  CS2R R96, SRZ ;  /* 0x0000000000607805 */ /* 0x000fe2000001ff00 */
[----:B------:R-:W-:Y:S01]  /*1ca0*/  LEA.HI.X.SX32 R25, R7, R25, 0x1, P1 ;  /* 0x0000001907197211 */ /* 0x000fe200008f0eff */
[C---:B------:R-:W-:Y:S01]  /*1cb0*/  IMAD R33, R43.reuse, 0x8, R32 ;  /* 0x000000082b217824 */ /* 0x040fe200078e0220 */
[----:B------:R-:W-:Y:S01]  /*1cc0*/  IADD3 R159, P0, P1, R4, c[0x0][0x170], R3 ;  /* 0x00005c00049f7a10 */ /* 0x000fe2000791e003 */
[----:B------:R-:W-:Y:S01]  /*1cd0*/  CS2R R98, SRZ ;  /* 0x0000000000627805 */ /* 0x000fe2000001ff00 */
[----:B------:R-:W-:Y:S01]  /*1ce0*/  LEA R12, R12, R41, 0xa ;  /* 0x000000290c0c7211 */ /* 0x000fe200078e50ff */
[----:B------:R-:W-:Y:S01]  /*1cf0*/  IMAD R34, R43, 0x8, R33 ;  /* 0x000000082b227824 */ /* 0x000fe200078e0221 */
[----:B------:R-:W-:Y:S01]  /*1d00*/  IADD3.X R41, R8, c[0x0][0x174], R5, P0, P1 ;  /* 0x00005d0008297a10 */ /* 0x000fe200007e2405 */
[----:B------:R-:W-:Y:S01]  /*1d10*/  CS2R R92, SRZ ;  /* 0x00000000005c7805 */ /* 0x000fe2000001ff00 */
[-C--:B------:R-:W-:Y:S01]  /*1d20*/  LEA R50, P0, R9, R159.reuse, 0x1 ;  /* 0x0000009f09327211 */ /* 0x080fe200078008ff */
[----:B------:R-:W-:Y:S01]  /*1d30*/  IMAD R35, R43, 0x8, R34 ;  /* 0x000000082b237824 */ /* 0x000fe200078e0222 */
[CC--:B------:R-:W-:Y:S01]  /*1d40*/  LEA R46, P1, R10.reuse, R159.reuse, 0x1 ;  /* 0x0000009f0a2e7211 */ /* 0x0c0fe200078208ff */
[----:B------:R-:W-:Y:S01]  /*1d50*/  CS2R R94, SRZ ;  /* 0x00000000005e7805 */ /* 0x000fe2000001ff00 */
[----:B------:R-:W-:Y:S01]  /*1d60*/  LEA R44, P2, R15, R159, 0x1 ;  /* 0x0000009f0f2c7211 */ /* 0x000fe200078408ff */
[----:B------:R-:W-:Y:S01]  /*1d70*/  IMAD R36, R43, 0x8, R35 ;  /* 0x000000082b247824 */ /* 0x000fe200078e0223 */
[-C--:B------:R-:W-:Y:S01]  /*1d80*/  LEA.HI.X.SX32 R51, R9, R41.reuse, 0x1, P0 ;  /* 0x0000002909337211 */ /* 0x080fe200000f0eff */
[----:B------:R-:W-:Y:S01]  /*1d90*/  CS2R R88, SRZ ;  /* 0x0000000000587805 */ /* 0x000fe2000001ff00 */
[-C--:B------:R-:W-:Y:S01]  /*1da0*/  LEA.HI.X.SX32 R47, R10, R41.reuse, 0x1, P1 ;  /* 0x000000290a2f7211 */ /* 0x080fe200008f0eff */
[----:B------:R-:W-:Y:S01]  /*1db0*/  CS2R R90, SRZ ;  /* 0x00000000005a7805 */ /* 0x000fe2000001ff00 */
[----:B------:R-:W-:Y:S01]  /*1dc0*/  LEA R37, R43, R36, 0x3 ;  /* 0x000000242b257211 */ /* 0x000fe200078e18ff */
[----:B------:R-:W-:Y:S01]  /*1dd0*/  STL.64 [R1+0xb8], R50 ;  /* 0x0000b83201007387 */ /* 0x000fe20000100a00 */
[----:B------:R-:W-:Y:S01]  /*1de0*/  LEA.HI.X.SX32 R45, R15, R41, 0x1, P2 ;  /* 0x000000290f2d7211 */ /* 0x000fe200010f0eff */
[----:B------:R-:W-:Y:S01]  /*1df0*/  CS2R R84, SRZ ;  /* 0x0000000000547805 */ /* 0x000fe2000001ff00 */
[C---:B------:R-:W-:Y:S01]  /*1e00*/  LEA R48, P3, R16.reuse, R159, 0x1 ;  /* 0x0000009f10307211 */ /* 0x040fe200078608ff */
[C---:B------:R-:W-:Y:S01]  /*1e10*/  IMAD R38, R43.reuse, 0x8, R37 ;  /* 0x000000082b267824 */ /* 0x040fe200078e0225 */
[----:B------:R0:W-:Y:S01]  /*1e20*/  STL.64 [R1+0xb0], R46 ;  /* 0x0000b02e01007387 */ /* 0x0001e20000100a00 */
[----:B------:R-:W-:Y:S01]  /*1e30*/  SHF.R.U32.HI R224, RZ, 0x3, R56 ;  /* 0x00000003ffe07819 */ /* 0x000fe20000011638 */
[----:B------:R-:W-:Y:S01]  /*1e40*/  CS2R R86, SRZ ;  /* 0x0000000000567805 */ /* 0x000fe2000001ff00 */
[C---:B------:R-:W-:Y:S01]  /*1e50*/  IMAD R6, R43.reuse, 0x8, R38 ;  /* 0x000000082b067824 */ /* 0x040fe200078e0226 */
[----:B------:R1:W-:Y:S01]  /*1e60*/  STL.64 [R1+0xa8], R44 ;  /* 0x0000a82c01007387 */ /* 0x0003e20000100a00 */
[----:B------:R-:W-:Y:S01]  /*1e70*/  LEA.HI.X.SX32 R49, R16, R41, 0x1, P3 ;  /* 0x0000002910317211 */ /* 0x000fe200018f0eff */
[----:B------:R-:W-:Y:S01]  /*1e80*/  CS2R R80, SRZ ;  /* 0x0000000000507805 */ /* 0x000fe2000001ff00 */
[C---:B------:R-:W-:Y:S01]  /*1e90*/  IMAD R3, R43.reuse, 0x8, R6 ;  /* 0x000000082b037824 */ /* 0x040fe200078e0206 */
[----:B------:R-:W-:Y:S01]  /*1ea0*/  LOP3.LUT R224, R224, 0xc, RZ, 0xc0, !PT ;  /* 0x0000000ce0e07812 */ /* 0x000fe200078ec0ff */
[----:B------:R-:W-:Y:S01]  /*1eb0*/  CS2R R82, SRZ ;  /* 0x0000000000527805 */ /* 0x000fe2000001ff00 */
[----:B------:R2:W-:Y:S01]  /*1ec0*/  STL.64 [R1+0xa0], R48 ;  /* 0x0000a03001007387 */ /* 0x0005e20000100a00 */
[C---:B------:R-:W-:Y:S01]  /*1ed0*/  IMAD R4, R43.reuse, 0x8, R3 ;  /* 0x000000082b047824 */ /* 0x040fe200078e0203 */
[----:B0-----:R-:W-:Y:S01]  /*1ee0*/  LEA R46, P0, R18, R159, 0x1 ;  /* 0x0000009f122e7211 */ /* 0x001fe200078008ff */
[----:B------:R-:W-:Y:S01]  /*1ef0*/  CS2R R76, SRZ ;  /* 0x00000000004c7805 */ /* 0x000fe2000001ff00 */
[----:B------:R-:W-:Y:S01]  /*1f00*/  LEA R11, R42, R11, 0x2 ;  /* 0x0000000b2a0b7211 */ /* 0x000fe200078e10ff */
[----:B------:R-:W-:Y:S01]  /*1f10*/  CS2R R78, SRZ ;  /* 0x00000000004e7805 */ /* 0x000fe2000001ff00 */
[C---:B------:R-:W-:Y:S01]  /*1f20*/  LEA R5, R43.reuse, R4, 0x3 ;  /* 0x000000042b057211 */ /* 0x040fe200078e18ff */
[----:B------:R-:W-:Y:S01]  /*1f30*/  CS2R R72, SRZ ;  /* 0x0000000000487805 */ /* 0x000fe2000001ff00 */
[----:B-1----:R-:W-:Y:S01]  /*1f40*/  LEA R44, P1, R20, R159, 0x1 ;  /* 0x0000009f142c7211 */ /* 0x002fe200078208ff */
[----:B------:R-:W-:Y:S01]  /*1f50*/  CS2R R74, SRZ ;  /* 0x00000000004a7805 */ /* 0x000fe2000001ff00 */
[-C--:B------:R-:W-:Y:S01]  /*1f60*/  LEA.HI.X.SX32 R47, R18, R41.reuse, 0x1, P0 ;  /* 0x00000029122f7211 */ /* 0x080fe200000f0eff */
[----:B------:R-:W-:Y:S01]  /*1f70*/  IMAD R7, R43, 0x8, R5 ;  /* 0x000000082b077824 */ /* 0x000fe200078e0205 */
[----:B------:R-:W-:Y:S01]  /*1f80*/  LEA.HI.X.SX32 R45, R20, R41, 0x1, P1 ;  /* 0x00000029142d7211 */ /* 0x000fe200008f0eff */
[----:B------:R-:W-:Y:S01]  /*1f90*/  CS2R R68, SRZ ;  /* 0x0000000000447805 */ /* 0x000fe2000001ff00 */
[----:B--2---:R-:W-:Y:S01]  /*1fa0*/  LEA R48, P0, R21, R159, 0x1 ;  /* 0x0000009f15307211 */ /* 0x004fe200078008ff */
[----:B------:R0:W-:Y:S01]  /*1fb0*/  STL.64 [R1+0x98], R46 ;  /* 0x0000982e01007387 */ /* 0x0001e20000100a00 */
[----:B------:R-:W-:Y:S01]  /*1fc0*/  LEA R8, R43, R7, 0x3 ;  /* 0x000000072b087211 */ /* 0x000fe200078e18ff */
[----:B------:R-:W-:Y:S01]  /*1fd0*/  CS2R R70, SRZ ;  /* 0x0000000000467805 */ /* 0x000fe2000001ff00 */
[----:B------:R-:W-:Y:S01]  /*1fe0*/  LEA.HI.X.SX32 R49, R21, R41, 0x1, P0 ;  /* 0x0000002915317211 */ /* 0x000fe200000f0eff */
[----:B------:R1:W-:Y:S01]  /*1ff0*/  STL.64 [R1+0x90], R44 ;  /* 0x0000902c01007387 */ /* 0x0003e20000100a00 */
[----:B------:R-:W-:Y:S01]  /*2000*/  LOP3.LUT R19, R19, 0x10, R56, 0x78, !PT ;  /* 0x0000001013137812 */ /* 0x000fe200078e7838 */
[----:B------:R-:W-:Y:S01]  /*2010*/  IMAD R9, R43, 0x8, R8 ;  /* 0x000000082b097824 */ /* 0x000fe200078e0208 */
[----:B------:R-:W-:Y:S01]  /*2020*/  LEA R11, R11, R14, 0x2 ;  /* 0x0000000e0b0b7211 */ /* 0x000fe200078e10ff */
[----:B------:R-:W-:Y:S01]  /*2030*/  STL.64 [R1+0x88], R48 ;  /* 0x0000883001007387 */ /* 0x000fe20000100a00 */
[----:B------:R-:W-:Y:S01]  /*2040*/  LOP3.LUT R58, R19, 0x20, RZ, 0x3c, !PT ;  /* 0x00000020133a7812 */ /* 0x000fe200078e3cff */
[----:B------:R-:W-:Y:S01]  /*2050*/  CS2R R64, SRZ ;  /* 0x0000000000407805 */ /* 0x000fe2000001ff00 */
[C---:B------:R-:W-:Y:S01]  /*2060*/  LEA R10, R43.reuse, R9, 0x3 ;  /* 0x000000092b0a7211 */ /* 0x040fe200078e18ff */
[----:B------:R-:W-:Y:S01]  /*2070*/  CS2R R66, SRZ ;  /* 0x0000000000427805 */ /* 0x000fe2000001ff00 */
[-C--:B0-----:R-:W-:Y:S01]  /*2080*/  LEA R46, P1, R26, R159.reuse, 0x1 ;  /* 0x0000009f1a2e7211 */ /* 0x081fe200078208ff */
[----:B------:R-:W-:Y:S01]  /*2090*/  UMOV UR4, URZ ;  /* 0x0000003f00047c82 */ /* 0x000fe20008000000 */
[----:B------:R-:W-:Y:S01]  /*20a0*/  LOP3.LUT R14, R56, 0x10, RZ, 0xc0, !PT ;  /* 0x00000010380e7812 */ /* 0x000fe200078ec0ff */
[----:B------:R-:W-:Y:S01]  /*20b0*/  IMAD R15, R43, 0x8, R10 ;  /* 0x000000082b0f7824 */ /* 0x000fe200078e020a */
[C---:B-1----:R-:W-:Y:S01]  /*20c0*/  LEA R44, P2, R27.reuse, R159, 0x1 ;  /* 0x0000009f1b2c7211 */ /* 0x042fe200078408ff */
[----:B------:R-:W-:Y:S01]  /*20d0*/  UMOV UR5, URZ ;  /* 0x0000003f00057c82 */ /* 0x000fe20008000000 */
[-C--:B------:R-:W-:Y:S01]  /*20e0*/  LEA.HI.X.SX32 R47, R26, R41.reuse, 0x1, P1 ;  /* 0x000000291a2f7211 */ /* 0x080fe200008f0eff */
[----:B------:R-:W-:Y:S01]  /*20f0*/  IMAD R14, R14, 0x20, R39 ;  /* 0x000000200e0e7824 */ /* 0x000fe200078e0227 */
[----:B------:R-:W-:-:S02]  /*2100*/  LEA.HI.X.SX32 R45, R27, R41, 0x1, P2 ;  /* 0x000000291b2d7211 */ /* 0x000fc400010f0eff */
[C---:B------:R-:W-:Y:S01]  /*2110*/  LEA R20, P2, R30.reuse, R159, 0x1 ;  /* 0x0000009f1e147211 */ /* 0x040fe200078408ff */
[----:B------:R0:W-:Y:S01]  /*2120*/  STL.64 [R1+0x80], R46 ;  /* 0x0000802e01007387 */ /* 0x0001e20000100a00 */
[----:B------:R-:W-:Y:S02]  /*2130*/  LEA R16, R43, R15, 0x3 ;  /* 0x0000000f2b107211 */ /* 0x000fe400078e18ff */
[----:B------:R-:W-:Y:S01]  /*2140*/  LEA.HI.X.SX32 R21, R30, R41, 0x1, P2 ;  /* 0x000000291e157211 */ /* 0x000fe200010f0eff */
[----:B------:R1:W-:Y:S01]  /*2150*/  STL.64 [R1+0x78], R44 ;  /* 0x0000782c01007387 */ /* 0x0003e20000100a00 */
[----:B------:R-:W-:Y:S01]  /*2160*/  LEA R26, P2, R33, R159, 0x1 ;  /* 0x0000009f211a7211 */ /* 0x000fe200078408ff */
[----:B------:R-:W-:Y:S01]  /*2170*/  IMAD R18, R43, 0x8, R16 ;  /* 0x000000082b127824 */ /* 0x000fe200078e0210 */
[----:B------:R-:W-:Y:S01]  /*2180*/  IADD3 R13, R13, R40, RZ ;  /* 0x000000280d0d7210 */ /* 0x000fe20007ffe0ff */
[----:B------:R2:W-:Y:S01]  /*2190*/  STL.64 [R1+0x60], R20 ;  /* 0x0000601401007387 */ /* 0x0005e20000100a00 */
[----:B------:R-:W-:-:S02]  /*21a0*/  LEA.HI.X.SX32 R27, R33, R41, 0x1, P2 ;  /* 0x00000029211b7211 */ /* 0x000fc400010f0eff */
[----:B------:R-:W-:Y:S02]  /*21b0*/  ISETP.GE.U32.AND P6, PT, R252, 0x80, PT ;  /* 0x00000080fc00780c */ /* 0x000fe40003fc6070 */
[CC--:B0-----:R-:W-:Y:S02]  /*21c0*/  LEA R46, P0, R28.reuse, R159.reuse, 0x1 ;  /* 0x0000009f1c2e7211 */ /* 0x0c1fe400078008ff */
[C---:B-1----:R-:W-:Y:S02]  /*21d0*/  LEA R44, P1, R29.reuse, R159, 0x1 ;  /* 0x0000009f1d2c7211 */ /* 0x042fe400078208ff */
[-C--:B------:R-:W-:Y:S02]  /*21e0*/  LEA.HI.X.SX32 R47, R28, R41.reuse, 0x1, P0 ;  /* 0x000000291c2f7211 */ /* 0x080fe400000f0eff */
[----:B------:R-:W-:Y:S02]  /*21f0*/  LEA.HI.X.SX32 R45, R29, R41, 0x1, P1 ;  /* 0x000000291d2d7211 */ /* 0x000fe400008f0eff */
[----:B--2---:R-:W-:Y:S01]  /*2200*/  LEA R20, R43, R18, 0x3 ;  /* 0x000000122b147211 */ /* 0x004fe200078e18ff */
[----:B------:R-:W-:Y:S01]  /*2210*/  STL.64 [R1+0x70], R46 ;  /* 0x0000702e01007387 */ /* 0x000fe20000100a00 */
[----:B------:R-:W-:-:S03]  /*2220*/  LEA R28, P1, R32, R159, 0x1 ;  /* 0x0000009f201c7211 */ /* 0x000fc600078208ff */
[----:B------:R0:W-:Y:S01]  /*2230*/  STL.64 [R1+0x68], R44 ;  /* 0x0000682c01007387 */ /* 0x0001e20000100a00 */
[----:B------:R-:W-:Y:S01]  /*2240*/  LEA.HI.X.SX32 R29, R32, R41, 0x1, P1 ;  /* 0x00000029201d7211 */ /* 0x000fe200008f0eff */
[----:B------:R-:W-:Y:S01]  /*2250*/  IMAD R21, R43, 0x8, R20 ;  /* 0x000000082b157824 */ /* 0x000fe200078e0214 */
[-C--:B------:R-:W-:Y:S01]  /*2260*/  LEA R30, P1, R35, R159.reuse, 0x1 ;  /* 0x0000009f231e7211 */ /* 0x080fe200078208ff */
[----:B------:R1:W-:Y:S01]  /*2270*/  STL.64 [R1+0x48], R26 ;  /* 0x0000481a01007387 */ /* 0x0003e20000100a00 */
[----:B0-----:R-:W-:-:S04]  /*2280*/  LEA R44, P0, R31, R159, 0x1 ;  /* 0x0000009f1f2c7211 */ /* 0x001fc800078008ff */
[----:B------:R-:W-:Y:S02]  /*2290*/  LEA.HI.X.SX32 R45, R31, R41, 0x1, P0 ;  /* 0x000000291f2d7211 */ /* 0x000fe400000f0eff */
[----:B-1----:R-:W-:Y:S02]  /*22a0*/  LEA R26, R43, R21, 0x3 ;  /* 0x000000152b1a7211 */ /* 0x002fe400078e18ff */
[----:B------:R-:W-:Y:S01]  /*22b0*/  LEA.HI.X.SX32 R31, R35, R41, 0x1, P1 ;  /* 0x00000029231f7211 */ /* 0x000fe200008f0eff */
[----:B------:R0:W-:Y:S01]  /*22c0*/  STL.64 [R1+0x58], R44 ;  /* 0x0000582c01007387 */ /* 0x0001e20000100a00 */
[C---:B------:R-:W-:Y:S01]  /*22d0*/  LEA R32, P1, R38.reuse, R159, 0x1 ;  /* 0x0000009f26207211 */ /* 0x040fe200078208ff */
[----:B------:R-:W-:Y:S02]  /*22e0*/  IMAD R27, R43, 0x8, R26 ;  /* 0x000000082b1b7824 */ /* 0x000fe400078e021a */
[----:B------:R1:W-:Y:S01]  /*22f0*/  STL.64 [R1+0x50], R28 ;  /* 0x0000501c01007387 */ /* 0x0003e20000100a00 */
[----:B------:R-:W-:-:S02]  /*2300*/  LEA.HI.X.SX32 R33, R38, R41, 0x1, P1 ;  /* 0x0000002926217211 */ /* 0x000fc400008f0eff */
[-C--:B0-----:R-:W-:Y:S02]  /*2310*/  LEA R44, P0, R34, R159.reuse, 0x1 ;  /* 0x0000009f222c7211 */ /* 0x081fe400078008ff */
[----:B-1----:R-:W-:Y:S02]  /*2320*/  LEA R28, P2, R36, R159, 0x1 ;  /* 0x0000009f241c7211 */ /* 0x002fe400078408ff */
[-C--:B------:R-:W-:Y:S02]  /*2330*/  LEA.HI.X.SX32 R45, R34, R41.reuse, 0x1, P0 ;  /* 0x00000029222d7211 */ /* 0x080fe400000f0eff */
[----:B------:R-:W-:Y:S02]  /*2340*/  LEA.HI.X.SX32 R29, R36, R41, 0x1, P2 ;  /* 0x00000029241d7211 */ /* 0x000fe400010f0eff */
[----:B------:R-:W-:-:S03]  /*2350*/  LEA R34, P0, R37, R159, 0x1 ;  /* 0x0000009f25227211 */ /* 0x000fc600078008ff */
[----:B------:R0:W-:Y:S01]  /*2360*/  STL.64 [R1+0x30], R28 ;  /* 0x0000301c01007387 */ /* 0x0001e20000100a00 */
[----:B------:R-:W-:Y:S02]  /*2370*/  LEA.HI.X.SX32 R35, R37, R41, 0x1, P0 ;  /* 0x0000002925237211 */ /* 0x000fe400000f0eff */
[C---:B------:R-:W-:Y:S01]  /*2380*/  LEA R36, P0, R3.reuse, R159, 0x1 ;  /* 0x0000009f03247211 */ /* 0x040fe200078008ff */
[----:B------:R-:W-:Y:S03]  /*2390*/  STL.64 [R1+0x40], R44 ;  /* 0x0000402c01007387 */ /* 0x000fe60000100a00 */
[----:B------:R-:W-:Y:S01]  /*23a0*/  LEA.HI.X.SX32 R37, R3, R41, 0x1, P0 ;  /* 0x0000002903257211 */ /* 0x000fe200000f0eff */
[----:B------:R1:W-:Y:S01]  /*23b0*/  STL.64 [R1+0x38], R30 ;  /* 0x0000381e01007387 */ /* 0x0003e20000100a00 */
[----:B------:R-:W-:Y:S02]  /*23c0*/  LEA R250, P0, R7, R159, 0x1 ;  /* 0x0000009f07fa7211 */ /* 0x000fe400078008ff */
[----:B0-----:R-:W-:Y:S01]  /*23d0*/  LEA R28, R43, R27, 0x3 ;  /* 0x0000001b2b1c7211 */ /* 0x001fe200078e18ff */
[----:B------:R0:W-:Y:S01]  /*23e0*/  STL.64 [R1+0x28], R34 ;  /* 0x0000282201007387 */ /* 0x0001e20000100a00 */
[----:B------:R-:W-:-:S02]  /*23f0*/  LEA.HI.X.SX32 R251, R7, R41, 0x1, P0 ;  /* 0x0000002907fb7211 */ /* 0x000fc400000f0eff */
[-C--:B------:R-:W-:Y:S01]  /*2400*/  LEA R240, P0, R10, R159.reuse, 0x1 ;  /* 0x0000009f0af07211 */ /* 0x080fe200078008ff */
[C---:B------:R-:W-:Y:S01]  /*2410*/  IMAD R29, R43.reuse, 0x8, R28 ;  /* 0x000000082b1d7824 */ /* 0x040fe200078e021c */
[----:B------:R2:W-:Y:S01]  /*2420*/  STL.64 [R1+0x20], R32 ;  /* 0x0000202001007387 */ /* 0x0005e20000100a00 */
[----:B-1----:R-:W-:Y:S02]  /*2430*/  LEA R30, P2, R6, R159, 0x1 ;  /* 0x0000009f061e7211 */ /* 0x002fe400078408ff */
[-C--:B------:R-:W-:Y:S02]  /*2440*/  LEA.HI.X.SX32 R241, R10, R41.reuse, 0x1, P0 ;  /* 0x000000290af17211 */ /* 0x080fe400000f0eff */
[----:B------:R-:W-:Y:S02]  /*2450*/  LEA.HI.X.SX32 R31, R6, R41, 0x1, P2 ;  /* 0x00000029061f7211 */ /* 0x000fe400010f0eff */
[----:B------:R-:W-:Y:S02]  /*2460*/  LEA R6, R43, R29, 0x3 ;  /* 0x0000001d2b067211 */ /* 0x000fe400078e18ff */
[-C--:B0-----:R-:W-:Y:S01]  /*2470*/  LEA R34, P1, R4, R159.reuse, 0x1 ;  /* 0x0000009f04227211 */ /* 0x081fe200078208ff */
[----:B------:R0:W-:Y:S01]  /*2480*/  STL.64 [R1+0x18], R30 ;  /* 0x0000181e01007387 */ /* 0x0001e20000100a00 */
[----:B--2---:R-:W-:-:S02]  /*2490*/  LEA R32, P2, R5, R159, 0x1 ;  /* 0x0000009f05207211 */ /* 0x004fc400078408ff */
[-C--:B------:R-:W-:Y:S01]  /*24a0*/  LEA.HI.X.SX32 R35, R4, R41.reuse, 0x1, P1 ;  /* 0x0000002904237211 */ /* 0x080fe200008f0eff */
[----:B------:R-:W-:Y:S01]  /*24b0*/  STL.64 [R1+0x10], R36 ;  /* 0x0000102401007387 */ /* 0x000fe20000100a00 */
[----:B------:R-:W-:Y:S02]  /*24c0*/  LEA.HI.X.SX32 R33, R5, R41, 0x1, P2 ;  /* 0x0000002905217211 */ /* 0x000fe400010f0eff */
[CC--:B------:R-:W-:Y:S01]  /*24d0*/  LEA R248, P1, R8.reuse, R159.reuse, 0x1 ;  /* 0x0000009f08f87211 */ /* 0x0c0fe200078208ff */
[----:B------:R-:W-:Y:S01]  /*24e0*/  STL.64 [R1+0x8], R34 ;  /* 0x0000082201007387 */ /* 0x000fe20000100a00 */
[----:B------:R-:W-:Y:S02]  /*24f0*/  LEA R244, P2, R9, R159, 0x1 ;  /* 0x0000009f09f47211 */ /* 0x000fe400078408ff */
[-C--:B------:R-:W-:Y:S01]  /*2500*/  LEA.HI.X.SX32 R249, R8, R41.reuse, 0x1, P1 ;  /* 0x0000002908f97211 */ /* 0x080fe200008f0eff */
[----:B0-----:R-:W-:Y:S01]  /*2510*/  IMAD R30, R43, 0x8, R6 ;  /* 0x000000082b1e7824 */ /* 0x001fe200078e0206 */
[----:B------:R-:W-:Y:S01]  /*2520*/  LEA.HI.X.SX32 R245, R9, R41, 0x1, P2 ;  /* 0x0000002909f57211 */ /* 0x000fe200010f0eff */
[----:B------:R0:W-:Y:S01]  /*2530*/  STL.64 [R1], R32 ;  /* 0x0000002001007387 */ /* 0x0001e20000100a00 */
[----:B------:R-:W-:-:S02]  /*2540*/  LEA R236, P1, R15, R159, 0x1 ;  /* 0x0000009f0fec7211 */ /* 0x000fc400078208ff */
[----:B------:R-:W-:Y:S02]  /*2550*/  LEA R3, R43, R30, 0x3 ;  /* 0x0000001e2b037211 */ /* 0x000fe400078e18ff */
[----:B------:R-:W-:Y:S02]  /*2560*/  LEA.HI.X.SX32 R237, R15, R41, 0x1, P1 ;  /* 0x000000290fed7211 */ /* 0x000fe400008f0eff */
[-C--:B------:R-:W-:Y:S01]  /*2570*/  LEA R232, P2, R16, R159.reuse, 0x1 ;  /* 0x0000009f10e87211 */ /* 0x080fe200078408ff */
[C---:B------:R-:W-:Y:S01]  /*2580*/  IMAD R4, R43.reuse, 0x8, R3 ;  /* 0x000000082b047824 */ /* 0x040fe200078e0203 */
[----:B------:R-:W-:Y:S02]  /*2590*/  LEA R216, P1, R20, R159, 0x1 ;  /* 0x0000009f14d87211 */ /* 0x000fe400078208ff */
[----:B------:R-:W-:Y:S01]  /*25a0*/  LEA.HI.X.SX32 R233, R16, R41, 0x1, P2 ;  /* 0x0000002910e97211 */ /* 0x000fe200010f0eff */
[----:B0-----:R-:W-:Y:S01]  /*25b0*/  IMAD.MOV.U32 R33, RZ, RZ, c[0x0][0x1a4] ;  /* 0x00006900ff217624 */ /* 0x001fe200078e00ff */
[----:B------:R-:W-:-:S02]  /*25c0*/  LEA R5, R43, R4, 0x3 ;  /* 0x000000042b057211 */ /* 0x000fc400078e18ff */
[----:B------:R-:W-:Y:S01]  /*25d0*/  LEA.HI.X.SX32 R217, R20, R41, 0x1, P1 ;  /* 0x0000002914d97211 */ /* 0x000fe200008f0eff */
[----:B------:R-:W-:Y:S01]  /*25e0*/  IMAD R35, R33, 0xd, RZ ;  /* 0x0000000d21237824 */ /* 0x000fe200078e02ff */
[CC--:B------:R-:W-:Y:S01]  /*25f0*/  LEA R228, P0, R18.reuse, R159.reuse, 0x1 ;  /* 0x0000009f12e47211 */ /* 0x0c0fe200078008ff */
[----:B------:R-:W-:Y:S01]  /*2600*/  IMAD R7, R43, 0x8, R5 ;  /* 0x000000082b077824 */ /* 0x000fe200078e0205 */
[----:B------:R-:W-:Y:S01]  /*2610*/  LEA R204, P1, R27, R159, 0x1 ;  /* 0x0000009f1bcc7211 */ /* 0x000fe200078208ff */
[C---:B------:R-:W-:Y:S01]  /*2620*/  IMAD R36, R33.reuse, 0xe, RZ ;  /* 0x0000000e21247824 */ /* 0x040fe200078e02ff */
[----:B------:R-:W-:Y:S01]  /*2630*/  LEA.HI.X.SX32 R229, R18, R41, 0x1, P0 ;  /* 0x0000002912e57211 */ /* 0x000fe200000f0eff */
[----:B------:R-:W-:Y:S01]  /*2640*/  IMAD R37, R33, 0xf, RZ ;  /* 0x0000000f21257824 */ /* 0x000fe200078e02ff */
[----:B------:R-:W-:Y:S01]  /*2650*/  LEA R8, R43, R7, 0x3 ;  /* 0x000000072b087211 */ /* 0x000fe200078e18ff */
[----:B------:R-:W-:Y:S01]  /*2660*/  IMAD.SHL.U32 R38, R33, 0x10, RZ ;  /* 0x0000001021267824 */ /* 0x000fe200078e00ff */
[----:B------:R-:W-:Y:S01]  /*2670*/  LEA.HI.X.SX32 R205, R27, R41, 0x1, P1 ;  /* 0x000000291bcd7211 */ /* 0x000fe200008f0eff */
[----:B------:R-:W-:Y:S01]  /*2680*/  IMAD R39, R33, 0x11, RZ ;  /* 0x0000001121277824 */ /* 0x000fe200078e02ff */
[-C--:B------:R-:W-:Y:S01]  /*2690*/  LEA R208, P0, R26, R159.reuse, 0x1 ;  /* 0x0000009f1ad07211 */ /* 0x080fe200078008ff */
[----:B------:R-:W-:Y:S01]  /*26a0*/  IMAD R9, R43, 0x8, R8 ;  /* 0x000000082b097824 */ /* 0x000fe200078e0208 */
[----:B------:R-:W-:Y:S01]  /*26b0*/  LEA R194, P1, R6, R159, 0x1 ;  /* 0x0000009f06c27211 */ /* 0x000fe200078208ff */
[C---:B------:R-:W-:Y:S01]  /*26c0*/  IMAD R40, R33.reuse, 0x12, RZ ;  /* 0x0000001221287824 */ /* 0x040fe200078e02ff */
[----:B------:R-:W-:Y:S01]  /*26d0*/  LEA.HI.X.SX32 R209, R26, R41, 0x1, P0 ;  /* 0x000000291ad17211 */ /* 0x000fe200000f0eff */
[----:B------:R-:W-:Y:S01]  /*26e0*/  IMAD R44, R33, 0x16, RZ ;  /* 0x00000016212c7824 */ /* 0x000fe200078e02ff */
[----:B------:R-:W-:Y:S01]  /*26f0*/  LEA R10, R43, R9, 0x3 ;  /* 0x000000092b0a7211 */ /* 0x000fe200078e18ff */
[C---:B------:R-:W-:Y:S01]  /*2700*/  IMAD R45, R33.reuse, 0x17, RZ ;  /* 0x00000017212d7824 */ /* 0x040fe200078e02ff */
[----:B------:R-:W-:Y:S01]  /*2710*/  LEA.HI.X.SX32 R195, R6, R41, 0x1, P1 ;  /* 0x0000002906c37211 */ /* 0x000fe200008f0eff */
[----:B------:R-:W-:Y:S01]  /*2720*/  IMAD R46, R33, 0x18, RZ ;  /* 0x00000018212e7824 */ /* 0x000fe200078e02ff */
[-C--:B------:R-:W-:Y:S01]  /*2730*/  LEA R212, P2, R21, R159.reuse, 0x1 ;  /* 0x0000009f15d47211 */ /* 0x080fe200078408ff */
[----:B------:R-:W-:Y:S01]  /*2740*/  IMAD R15, R43, 0x8, R10 ;  /* 0x000000082b0f7824 */ /* 0x000fe200078e020a */
[----:B------:R-:W-:Y:S01]  /*2750*/  LEA R196, P0, R29, R159, 0x1 ;  /* 0x0000009f1dc47211 */ /* 0x000fe200078008ff */
[----:B------:R-:W-:Y:S01]  /*2760*/  IMAD R47, R33, 0x19, RZ ;  /* 0x00000019212f7824 */ /* 0x000fe200078e02ff */
[----:B------:R-:W-:Y:S01]  /*2770*/  LEA.HI.X.SX32 R213, R21, R41, 0x1, P2 ;  /* 0x0000002915d57211 */ /* 0x000fe200010f0eff */
[----:B------:R-:W-:Y:S01]  /*2780*/  IMAD R48, R33, 0x1a, RZ ;  /* 0x0000001a21307824 */ /* 0x000fe200078e02ff */
[----:B------:R-:W-:Y:S01]  /*2790*/  LEA R16, R43, R15, 0x3 ;  /* 0x0000000f2b107211 */ /* 0x000fe200078e18ff */
[----:B------:R-:W-:Y:S01]  /*27a0*/  IMAD R49, R33, 0x1b, RZ ;  /* 0x0000001b21317824 */ /* 0x000fe200078e02ff */
[----:B------:R-:W-:Y:S01]  /*27b0*/  LEA.HI.X.SX32 R197, R29, R41, 0x1, P0 ;  /* 0x000000291dc57211 */ /* 0x000fe200000f0eff */
[----:B------:R-:W-:Y:S01]  /*27c0*/  IMAD R50, R33, 0x1c, RZ ;  /* 0x0000001c21327824 */ /* 0x000fe200078e02ff */
[CC--:B------:R-:W-:Y:S01]  /*27d0*/  LEA R200, P2, R28.reuse, R159.reuse, 0x1 ;  /* 0x0000009f1cc87211 */ /* 0x0c0fe200078408ff */
[----:B------:R-:W-:Y:S01]  /*27e0*/  IMAD R18, R43, 0x8, R16 ;  /* 0x000000082b127824 */ /* 0x000fe200078e0210 */
[----:B------:R-:W-:Y:S01]  /*27f0*/  LEA R186, P0, R3, R159, 0x1 ;  /* 0x0000009f03ba7211 */ /* 0x000fe200078008ff */
[C---:B------:R-:W-:Y:S01]  /*2800*/  IMAD R51, R33.reuse, 0x1d, RZ ;  /* 0x0000001d21337824 */ /* 0x040fe200078e02ff */
[-C--:B------:R-:W-:Y:S01]  /*2810*/  LEA.HI.X.SX32 R201, R28, R41.reuse, 0x1, P2 ;  /* 0x000000291cc97211 */ /* 0x080fe200010f0eff */
[----:B------:R-:W-:Y:S01]  /*2820*/  IMAD R52, R33, 0x1e, RZ ;  /* 0x0000001e21347824 */ /* 0x000fe200078e02ff */
[----:B------:R-:W-:Y:S01]  /*2830*/  LEA R6, R43, R18, 0x3 ;  /* 0x000000122b067211 */ /* 0x000fe200078e18ff */
[----:B------:R-:W-:Y:S01]  /*2840*/  IMAD R53, R33, 0x1f, RZ ;  /* 0x0000001f21357824 */ /* 0x000fe200078e02ff */
[----:B------:R-:W-:Y:S01]  /*2850*/  LEA.HI.X.SX32 R187, R3, R41, 0x1, P0 ;  /* 0x0000002903bb7211 */ /* 0x000fe200000f0eff */
[----:B------:R-:W-:Y:S01]  /*2860*/  IMAD.MOV.U32 R28, RZ, RZ, -0x800000 ;  /* 0xff800000ff1c7424 */ /* 0x000fe200078e00ff */
[-C--:B------:R-:W-:Y:S01]  /*2870*/  LEA R188, P2, R30, R159.reuse, 0x1 ;  /* 0x0000009f1ebc7211 */ /* 0x080fe200078408ff */
[----:B------:R-:W-:Y:S01]  /*2880*/  IMAD R20, R43, 0x8, R6 ;  /* 0x000000082b147824 */ /* 0x000fe200078e0206 */
[----:B------:R-:W-:-:S02]  /*2890*/  LEA R184, P1, R4, R159, 0x1 ;  /* 0x0000009f04b87211 */ /* 0x000fc400078208ff */
[-C--:B------:R-:W-:Y:S01]  /*28a0*/  LEA.HI.X.SX32 R189, R30, R41.reuse, 0x1, P2 ;  /* 0x000000291ebd7211 */ /* 0x080fe200010f0eff */
[----:B------:R-:W-:Y:S01]  /*28b0*/  IMAD R30, R33, 0x9, RZ ;  /* 0x00000009211e7824 */ /* 0x000fe200078e02ff */
[----:B------:R-:W-:Y:S02]  /*28c0*/  LEA R3, R43, R20, 0x3 ;  /* 0x000000142b037211 */ /* 0x000fe400078e18ff */
[----:B------:R-:W-:Y:S02]  /*28d0*/  LEA.HI.X.SX32 R185, R4, R41, 0x1, P1 ;  /* 0x0000002904b97211 */ /* 0x000fe400008f0eff */
[-C--:B------:R-:W-:Y:S01]  /*28e0*/  LEA R182, P2, R5, R159.reuse, 0x1 ;  /* 0x0000009f05b67211 */ /* 0x080fe200078408ff */
[----:B------:R-:W-:Y:S01]  /*28f0*/  IMAD R4, R43, 0x8, R3 ;  /* 0x000000082b047824 */ /* 0x000fe200078e0203 */
[----:B------:R-:W-:Y:S02]  /*2900*/  LEA R180, P0, R7, R159, 0x1 ;  /* 0x0000009f07b47211 */ /* 0x000fe400078008ff */
[----:B------:R-:W-:-:S02]  /*2910*/  LEA.HI.X.SX32 R183, R5, R41, 0x1, P2 ;  /* 0x0000002905b77211 */ /* 0x000fc400010f0eff */
[----:B------:R-:W-:Y:S02]  /*2920*/  LEA R5, R43, R4, 0x3 ;  /* 0x000000042b057211 */ /* 0x000fe400078e18ff */
[----:B------:R-:W-:Y:S02]  /*2930*/  LEA.HI.X.SX32 R181, R7, R41, 0x1, P0 ;  /* 0x0000002907b57211 */ /* 0x000fe400000f0eff */
[CC--:B------:R-:W-:Y:S01]  /*2940*/  LEA R178, P1, R8.reuse, R159.reuse, 0x1 ;  /* 0x0000009f08b27211 */ /* 0x0c0fe200078208ff */
[----:B------:R-:W-:Y:S01]  /*2950*/  IMAD R7, R43, 0x8, R5 ;  /* 0x000000082b077824 */ /* 0x000fe200078e0205 */
[----:B------:R-:W-:Y:S02]  /*2960*/  LEA R176, P2, R9, R159, 0x1 ;  /* 0x0000009f09b07211 */ /* 0x000fe400078408ff */
[----:B------:R-:W-:Y:S02]  /*2970*/  LEA.HI.X.SX32 R179, R8, R41, 0x1, P1 ;  /* 0x0000002908b37211 */ /* 0x000fe400008f0eff */
[----:B------:R-:W-:-:S02]  /*2980*/  LEA R172, P1, R15, R159, 0x1 ;  /* 0x0000009f0fac7211 */ /* 0x000fc400078208ff */
[----:B------:R-:W-:Y:S02]  /*2990*/  LEA R8, R43, R7, 0x3 ;  /* 0x000000072b087211 */ /* 0x000fe400078e18ff */
[-C--:B------:R-:W-:Y:S02]  /*29a0*/  LEA.HI.X.SX32 R177, R9, R41.reuse, 0x1, P2 ;  /* 0x0000002909b17211 */ /* 0x080fe400010f0eff */
[----:B------:R-:W-:Y:S01]  /*29b0*/  LEA.HI.X.SX32 R173, R15, R41, 0x1, P1 ;  /* 0x000000290fad7211 */ /* 0x000fe200008f0eff */
[----:B------:R-:W-:Y:S01]  /*29c0*/  IMAD R9, R43, 0x8, R8 ;  /* 0x000000082b097824 */ /* 0x000fe200078e0208 */
[-C--:B------:R-:W-:Y:S01]  /*29d0*/  LEA R174, P0, R10, R159.reuse, 0x1 ;  /* 0x0000009f0aae7211 */ /* 0x080fe200078008ff */
[----:B------:R-:W-:Y:S01]  /*29e0*/  IMAD.MOV.U32 R15, RZ, RZ, RZ ;  /* 0x000000ffff0f7224 */ /* 0x000fe200078e00ff */
[----:B------:R-:W-:Y:S02]  /*29f0*/  LEA R164, P1, R6, R159, 0x1 ;  /* 0x0000009f06a47211 */ /* 0x000fe400078208ff */
[----:B------:R-:W-:-:S02]  /*2a00*/  LEA.HI.X.SX32 R175, R10, R41, 0x1, P0 ;  /* 0x000000290aaf7211 */ /* 0x000fc400000f0eff */
[----:B------:R-:W-:Y:S02]  /*2a10*/  LEA.HI.X.SX32 R165, R6, R41, 0x1, P1 ;  /* 0x0000002906a57211 */ /* 0x000fe400008f0eff */
[C---:B------:R-:W-:Y:S02]  /*2a20*/  LEA R166, P0, R18.reuse, R159, 0x1 ;  /* 0x0000009f12a67211 */ /* 0x040fe400078008ff */
[----:B------:R-:W-:Y:S02]  /*2a30*/  LEA R6, R43, R9, 0x3 ;  /* 0x000000092b067211 */ /* 0x000fe400078e18ff */
[----:B------:R-:W-:Y:S02]  /*2a40*/  LEA.HI.X.SX32 R167, R18, R41, 0x1, P0 ;  /* 0x0000002912a77211 */ /* 0x000fe400000f0eff */
[-C--:B------:R-:W-:Y:S01]  /*2a50*/  LEA R26, P0, R3, R159.reuse, 0x1 ;  /* 0x0000009f031a7211 */ /* 0x080fe200078008ff */
[----:B------:R-:W-:Y:S01]  /*2a60*/  IMAD R10, R43, 0x8, R6 ;  /* 0x000000082b0a7824 */ /* 0x000fe200078e0206 */
[----:B------:R-:W-:-:S02]  /*2a70*/  LEA R168, P2, R16, R159, 0x1 ;  /* 0x0000009f10a87211 */ /* 0x000fc400078408ff */
[----:B------:R-:W-:Y:S02]  /*2a80*/  LEA.HI.X.SX32 R27, R3, R41, 0x1, P0 ;  /* 0x00000029031b7211 */ /* 0x000fe400000f0eff */
[-C--:B------:R-:W-:Y:S02]  /*2a90*/  LEA R128, P1, R4, R159.reuse, 0x1 ;  /* 0x0000009f04807211 */ /* 0x080fe400078208ff */
[----:B------:R-:W-:Y:S02]  /*2aa0*/  LEA R3, R43, R10, 0x3 ;  /* 0x0000000a2b037211 */ /* 0x000fe400078e18ff */
[----:B------:R-:W-:Y:S02]  /*2ab0*/  LEA R140, P0, R7, R159, 0x1 ;  /* 0x0000009f078c7211 */ /* 0x000fe400078008ff */
[C---:B------:R-:W-:Y:S02]  /*2ac0*/  LEA.HI R34, R42.reuse, 0x8, RZ, 0x1e ;  /* 0x000000082a227811 */ /* 0x040fe400078ff0ff */
[----:B------:R-:W-:-:S02]  /*2ad0*/  LEA.HI R31, R42, 0x18, RZ, 0x1e ;  /* 0x000000182a1f7811 */ /* 0x000fc400078ff0ff */
[----:B------:R-:W-:Y:S01]  /*2ae0*/  LEA.HI.X.SX32 R169, R16, R41, 0x1, P2 ;  /* 0x0000002910a97211 */ /* 0x000fe200010f0eff */
[----:B------:R-:W-:Y:S01]  /*2af0*/  IMAD.SHL.U32 R222, R34, 0x10, RZ ;  /* 0x0000001022de7824 */ /* 0x000fe200078e00ff */
[----:B------:R-:W-:Y:S01]  /*2b00*/  LEA.HI R32, R42, 0x10, RZ, 0x1e ;  /* 0x000000102a207811 */ /* 0x000fe200078ff0ff */
[----:B------:R-:W-:Y:S01]  /*2b10*/  IMAD.SHL.U32 R218, R31, 0x10, RZ ;  /* 0x000000101fda7824 */ /* 0x000fe200078e00ff */
[----:B------:R-:W-:Y:S02]  /*2b20*/  LEA R162, P2, R20, R159, 0x1 ;  /* 0x0000009f14a27211 */ /* 0x000fe400078408ff */
[-C--:B------:R-:W-:Y:S01]  /*2b30*/  LEA.HI.X.SX32 R129, R4, R41.reuse, 0x1, P1 ;  /* 0x0000002904817211 */ /* 0x080fe200008f0eff */
[----:B------:R-:W-:Y:S01]  /*2b40*/  IMAD R4, R43, 0x8, R3 ;  /* 0x000000082b047824 */ /* 0x000fe200078e0203 */
[----:B------:R-:W-:Y:S02]  /*2b50*/  LEA.HI.X.SX32 R141, R7, R41, 0x1, P0 ;  /* 0x00000029078d7211 */ /* 0x000fe400000f0eff */
[----:B------:R-:W-:-:S02]  /*2b60*/  LEA R146, P0, R6, R159, 0x1 ;  /* 0x0000009f06927211 */ /* 0x000fc400078008ff */
[----:B------:R-:W-:Y:S02]  /*2b70*/  SHF.L.U32 R220, R32, 0x4, RZ ;  /* 0x0000000420dc7819 */ /* 0x000fe400000006ff */
[----:B------:R-:W-:Y:S01]  /*2b80*/  LEA.HI.X.SX32 R163, R20, R41, 0x1, P2 ;  /* 0x0000002914a37211 */ /* 0x000fe200010f0eff */
[----:B------:R-:W-:Y:S01]  /*2b90*/  IMAD.MOV.U32 R20, RZ, RZ, 0x3f800000 ;  /* 0x3f800000ff147424 */ /* 0x000fe200078e00ff */
[-C--:B------:R-:W-:Y:S01]  /*2ba0*/  LEA R130, P2, R5, R159.reuse, 0x1 ;  /* 0x0000009f05827211 */ /* 0x080fe200078408ff */
[----:B------:R-:W-:Y:S01]  /*2bb0*/  IMAD.IADD R220, R224, 0x1, R220 ;  /* 0x00000001e0dc7824 */ /* 0x000fe200078e02dc */
[----:B------:R-:W-:Y:S02]  /*2bc0*/  LEA R142, P1, R8, R159, 0x1 ;  /* 0x0000009f088e7211 */ /* 0x000fe400078208ff */
[----:B------:R-:W-:Y:S02]  /*2bd0*/  LEA.HI.X.SX32 R147, R6, R41, 0x1, P0 ;  /* 0x0000002906937211 */ /* 0x000fe400000f0eff */
[----:B------:R-:W-:-:S02]  /*2be0*/  LEA R152, P0, R4, R159, 0x1 ;  /* 0x0000009f04987211 */ /* 0x000fc400078008ff */
[C---:B------:R-:W-:Y:S02]  /*2bf0*/  IADD3 R222, R224.reuse, R222, RZ ;  /* 0x000000dee0de7210 */ /* 0x040fe40007ffe0ff */
[----:B------:R-:W-:Y:S01]  /*2c00*/  IADD3 R218, R224, R218, RZ ;  /* 0x000000dae0da7210 */ /* 0x000fe20007ffe0ff */
[----:B------:R-:W-:Y:S01]  /*2c10*/  IMAD.IADD R224, R54, 0x1, R224 ;  /* 0x0000000136e07824 */ /* 0x000fe200078e02e0 */
[-C--:B------:R-:W-:Y:S01]  /*2c20*/  LEA.HI.X.SX32 R131, R5, R41.reuse, 0x1, P2 ;  /* 0x0000002905837211 */ /* 0x080fe200010f0eff */
[----:B------:R-:W-:Y:S01]  /*2c30*/  IMAD.WIDE R54, R33, 0x2, R22 ;  /* 0x0000000221367825 */ /* 0x000fe200078e0216 */
[----:B------:R-:W-:Y:S02]  /*2c40*/  LEA.HI.X.SX32 R143, R8, R41, 0x1, P1 ;  /* 0x00000029088f7211 */ /* 0x000fe400008f0eff */
[-C--:B------:R-:W-:Y:S01]  /*2c50*/  LEA R144, P2, R9, R159.reuse, 0x1 ;  /* 0x0000009f09907211 */ /* 0x080fe200078408ff */
[----:B------:R-:W-:Y:S01]  /*2c60*/  IMAD.MOV.U32 R8, RZ, RZ, 0x3f800000 ;  /* 0x3f800000ff087424 */ /* 0x000fe200078e00ff */
[----:B------:R-:W-:Y:S01]  /*2c70*/  LEA R5, R43, R4, 0x3 ;  /* 0x000000042b057211 */ /* 0x000fe200078e18ff */
[----:B------:R0:W-:Y:S01]  /*2c80*/  STL.64 [R1+0x2a8], R54 ;  /* 0x0002a83601007387 */ /* 0x0001e20000100a00 */
[----:B------:R-:W-:-:S02]  /*2c90*/  LEA R148, P1, R10, R159, 0x1 ;  /* 0x0000009f0a947211 */ /* 0x000fc400078208ff */
[----:B------:R-:W-:Y:S01]  /*2ca0*/  SHF.L.U32 R29, R33, 0x1, RZ ;  /* 0x00000001211d7819 */ /* 0x000fe200000006ff */
[----:B------:R-:W-:Y:S01]  /*2cb0*/  IMAD R7, R43, 0x8, R5 ;  /* 0x000000082b077824 */ /* 0x000fe200078e0205 */
[-C--:B------:R-:W-:Y:S02]  /*2cc0*/  LEA.HI.X.SX32 R153, R4, R41.reuse, 0x1, P0 ;  /* 0x0000002904997211 */ /* 0x080fe400000f0eff */
[----:B------:R-:W-:Y:S01]  /*2cd0*/  LOP3.LUT P0, RZ, R56, 0x3, RZ, 0xc0, !PT ;  /* 0x0000000338ff7812 */ /* 0x000fe2000780c0ff */
[----:B------:R-:W-:Y:S01]  /*2ce0*/  IMAD.WIDE R56, R33, 0x2, R24 ;  /* 0x0000000221387825 */ /* 0x000fe200078e0218 */
[-C--:B------:R-:W-:Y:S02]  /*2cf0*/  LEA.HI.X.SX32 R145, R9, R41.reuse, 0x1, P2 ;  /* 0x0000002909917211 */ /* 0x080fe400010f0eff */
[----:B------:R-:W-:Y:S01]  /*2d00*/  LEA.HI.X.SX32 R149, R10, R41, 0x1, P1 ;  /* 0x000000290a957211 */ /* 0x000fe200008f0eff */
[----:B------:R-:W-:Y:S01]  /*2d10*/  IMAD.WIDE R58, R29, 0x2, R22 ;  /* 0x000000021d3a7825 */ /* 0x000fe200078e0216 */
[C---:B------:R-:W-:Y:S01]  /*2d20*/  LOP3.LUT R4, R0.reuse, 0x10, RZ, 0x3c, !PT ;  /* 0x0000001000047812 */ /* 0x040fe200078e3cff */
[----:B------:R1:W-:Y:S01]  /*2d30*/  STL.64 [R1+0x2a0], R56 ;  /* 0x0002a03801007387 */ /* 0x0003e20000100a00 */
[-C--:B------:R-:W-:Y:S01]  /*2d40*/  LEA R150, P2, R3, R159.reuse, 0x1 ;  /* 0x0000009f03967211 */ /* 0x080fe200078408ff */
[----:B0-----:R-:W-:Y:S01]  /*2d50*/  IMAD.WIDE R54, R29, 0x2, R24 ;  /* 0x000000021d367825 */ /* 0x001fe200078e0218 */
[----:B------:R-:W-:Y:S01]  /*2d60*/  LEA R154, P1, R5, R159, 0x1 ;  /* 0x0000009f059a7211 */ /* 0x000fe200078208ff */
[----:B------:R0:W-:Y:S01]  /*2d70*/  STL.64 [R1+0x298], R58 ;  /* 0x0002983a01007387 */ /* 0x0001e20000100a00 */
[----:B------:R-:W-:-:S02]  /*2d80*/  LOP3.LUT R4, R0, 0x40, RZ, 0x3c, !PT ;  /* 0x0000004000047812 */ /* 0x000fc400078e3cff */
[----:B------:R-:W-:Y:S01]  /*2d90*/  IADD3 R6, R17, R31, RZ ;  /* 0x0000001f11067210 */ /* 0x000fe20007ffe0ff */
[----:B------:R-:W-:Y:S01]  /*2da0*/  IMAD R6, R33, 0x3, RZ ;  /* 0x0000000321067824 */ /* 0x000fe200078e02ff */
[----:B------:R-:W-:Y:S01]  /*2db0*/  LOP3.LUT R4, R0, 0x70, RZ, 0x3c, !PT ;  /* 0x0000007000047812 */ /* 0x000fe200078e3cff */
[----:B------:R2:W-:Y:S01]  /*2dc0*/  STL.64 [R1+0x290], R54 ;  /* 0x0002903601007387 */ /* 0x0005e20000100a00 */
[----:B------:R-:W-:Y:S01]  /*2dd0*/  IADD3 R4, R17, R34, RZ ;  /* 0x0000002211047210 */ /* 0x000fe20007ffe0ff */
[----:B------:R-:W-:Y:S01]  /*2de0*/  IMAD.SHL.U32 R4, R33, 0x4, RZ ;  /* 0x0000000421047824 */ /* 0x000fe200078e00ff */
[-C--:B------:R-:W-:Y:S01]  /*2df0*/  LEA.HI.X.SX32 R151, R3, R41.reuse, 0x1, P2 ;  /* 0x0000002903977211 */ /* 0x080fe200010f0eff */
[C---:B-1----:R-:W-:Y:S01]  /*2e00*/  IMAD.WIDE R56, R6.reuse, 0x2, R22 ;  /* 0x0000000206387825 */ /* 0x042fe200078e0216 */
[----:B------:R-:W-:Y:S02]  /*2e10*/  LEA.HI.X.SX32 R155, R5, R41, 0x1, P1 ;  /* 0x00000029059b7211 */ /* 0x000fe400008f0eff */
[----:B------:R-:W-:Y:S01]  /*2e20*/  LEA R3, R43, R7, 0x3 ;  /* 0x000000072b037211 */ /* 0x000fe200078e18ff */
[----:B0-----:R-:W-:Y:S01]  /*2e30*/  IMAD.WIDE R58, R6, 0x2, R24 ;  /* 0x00000002063a7825 */ /* 0x001fe200078e0218 */
[C---:B------:R-:W-:Y:S01]  /*2e40*/  LOP3.LUT R5, R0.reuse, 0x30, RZ, 0x3c, !PT ;  /* 0x0000003000057812 */ /* 0x040fe200078e3cff */
[----:B------:R0:W-:Y:S01]  /*2e50*/  STL.64 [R1+0x288], R56 ;  /* 0x0002883801007387 */ /* 0x0001e20000100a00 */
[----:B------:R-:W-:Y:S01]  /*2e60*/  LOP3.LUT R5, R0, 0x60, RZ, 0x3c, !PT ;  /* 0x0000006000057812 */ /* 0x000fe200078e3cff */
[----:B------:R-:W-:Y:S01]  /*2e70*/  IMAD.IADD R5, R17, 0x1, R32 ;  /* 0x0000000111057824 */ /* 0x000fe200078e0220 */
[-C--:B------:R-:W-:Y:S01]  /*2e80*/  LEA R156, P2, R7, R159.reuse, 0x1 ;  /* 0x0000009f079c7211 */ /* 0x080fe200078408ff */
[----:B--2---:R-:W-:Y:S01]  /*2e90*/  IMAD.WIDE R54, R4, 0x2, R22 ;  /* 0x0000000204367825 */ /* 0x004fe200078e0216 */
[----:B------:R-:W-:Y:S01]  /*2ea0*/  LEA R158, P3, R3, R159, 0x1 ;  /* 0x0000009f039e7211 */ /* 0x000fe200078608ff */
[----:B------:R1:W-:Y:S01]  /*2eb0*/  STL.64 [R1+0x280], R58 ;  /* 0x0002803a01007387 */ /* 0x0003e20000100a00 */
[-C--:B------:R-:W-:Y:S01]  /*2ec0*/  LEA.HI.X.SX32 R157, R7, R41.reuse, 0x1, P2 ;  /* 0x00000029079d7211 */ /* 0x080fe200010f0eff */
[----:B------:R-:W-:Y:S01]  /*2ed0*/  IMAD R5, R33, 0x5, RZ ;  /* 0x0000000521057824 */ /* 0x000fe200078e02ff */
[----:B------:R-:W-:Y:S01]  /*2ee0*/  LEA.HI.X.SX32 R159, R3, R41, 0x1, P3 ;  /* 0x00000029039f7211 */ /* 0x000fe200018f0eff */
[----:B------:R2:W-:Y:S01]  /*2ef0*/  STL.64 [R1+0x278], R54 ;  /* 0x0002783601007387 */ /* 0x0005e20000100a00 */
[C---:B------:R-:W-:Y:S01]  /*2f00*/  IMAD R7, R33.reuse, 0x6, RZ ;  /* 0x0000000621077824 */ /* 0x040fe200078e02ff */
[----:B------:R-:W-:Y:S01]  /*2f10*/  LEA.HI R3, R42, R17, RZ, 0x1e ;  /* 0x000000112a037211 */ /* 0x000fe200078ff0ff */
[----:B0-----:R-:W-:Y:S01]  /*2f20*/  IMAD.WIDE R56, R4, 0x2, R24 ;  /* 0x0000000204387825 */ /* 0x001fe200078e0218 */
[----:B------:R-:W-:-:S02]  /*2f30*/  SHF.L.U32 R18, R33, 0x3, RZ ;  /* 0x0000000321127819 */ /* 0x000fc400000006ff */
[C---:B------:R-:W-:Y:S01]  /*2f40*/  LOP3.LUT R3, R0.reuse, 0x20, RZ, 0x3c, !PT ;  /* 0x0000002000037812 */ /* 0x040fe200078e3cff */
[----:B------:R-:W-:Y:S01]  /*2f50*/  IMAD R17, R33, 0x7, RZ ;  /* 0x0000000721117824 */ /* 0x000fe200078e02ff */
[----:B------:R0:W-:Y:S01]  /*2f60*/  STL.64 [R1+0x270], R56 ;  /* 0x0002703801007387 */ /* 0x0001e20000100a00 */
[C---:B-1----:R-:W-:Y:S01]  /*2f70*/  IMAD.WIDE R58, R5.reuse, 0x2, R22 ;  /* 0x00000002053a7825 */ /* 0x042fe200078e0216 */
[----:B------:R-:W-:Y:S02]  /*2f80*/  LOP3.LUT R3, R0, 0x50, RZ, 0x3c, !PT ;  /* 0x0000005000037812 */ /* 0x000fe400078e3cff */
[----:B------:R-:W-:Y:S01]  /*2f90*/  MOV R3, 0x3f800000 ;  /* 0x3f80000000037802 */ /* 0x000fe20000000f00 */
[--C-:B--2---:R-:W-:Y:S01]  /*2fa0*/  IMAD.WIDE R54, R5, 0x2, R24.reuse ;  /* 0x0000000205367825 */ /* 0x104fe200078e0218 */
[----:B------:R-:W-:Y:S01]  /*2fb0*/  STL.64 [R1+0x268], R58 ;  /* 0x0002683a01007387 */ /* 0x000fe20000100a00 */
[----:B------:R-:W-:Y:S02]  /*2fc0*/  MOV R16, RZ ;  /* 0x000000ff00107202 */ /* 0x000fe40000000f00 */
[----:B------:R-:W-:Y:S01]  /*2fd0*/  IMAD.WIDE R4, R7, 0x2, R24 ;  /* 0x0000000207047825 */ /* 0x000fe200078e0218 */
[----:B------:R1:W-:Y:S01]  /*2fe0*/  STL.64 [R1+0x260], R54 ;  /* 0x0002603601007387 */ /* 0x0003e20000100a00 */
[----:B------:R-:W-:-:S02]  /*2ff0*/  MOV R9, 0xff800000 ;  /* 0xff80000000097802 */ /* 0x000fc40000000f00 */
[----:B0-----:R-:W-:Y:S01]  /*3000*/  IMAD.WIDE R56, R7, 0x2, R22 ;  /* 0x0000000207387825 */ /* 0x001fe200078e0216 */
[----:B------:R-:W-:Y:S02]  /*3010*/  MOV R21, 0xff800000 ;  /* 0xff80000000157802 */ /* 0x000fe40000000f00 */
[----:B------:R-:W-:Y:S01]  /*3020*/  MOV R10, 0x3f800000 ;  /* 0x3f800000000a7802 */ /* 0x000fe20000000f00 */
[----:B------:R-:W-:Y:S01]  /*3030*/  IMAD.WIDE R6, R17, 0x2, R24 ;  /* 0x0000000211067825 */ /* 0x000fe200078e0218 */
[----:B------:R-:W-:Y:S01]  /*3040*/  STL.64 [R1+0x258], R56 ;  /* 0x0002583801007387 */ /* 0x000fe20000100a00 */
[----:B------:R-:W-:Y:S02]  /*3050*/  ISETP.LT.U32.AND P0, PT, R252, 0x80, !P0 ;  /* 0x00000080fc00780c */ /* 0x000fe40004701070 */
[----:B------:R-:W-:Y:S01]  /*3060*/  IMAD R31, R33, 0xa, RZ ;  /* 0x0000000a211f7824 */ /* 0x000fe200078e02ff */
[----:B------:R0:W-:Y:S01]  /*3070*/  STL.64 [R1+0x250], R4 ;  /* 0x0002500401007387 */ /* 0x0001e20000100a00 */
[----:B-1----:R-:W-:-:S04]  /*3080*/  IMAD.WIDE R54, R17, 0x2, R22 ;  /* 0x0000000211367825 */ /* 0x002fc800078e0216 */
[C---:B------:R-:W-:Y:S01]  /*3090*/  IMAD R32, R33.reuse, 0xb, RZ ;  /* 0x0000000b21207824 */ /* 0x040fe200078e02ff */
[----:B------:R1:W-:Y:S01]  /*30a0*/  STL.64 [R1+0x248], R54 ;  /* 0x0002483601007387 */ /* 0x0003e20000100a00 */
[C---:B------:R-:W-:Y:S02]  /*30b0*/  IMAD R34, R33.reuse, 0xc, RZ ;  /* 0x0000000c21227824 */ /* 0x040fe400078e02ff */
[C---:B------:R-:W-:Y:S01]  /*30c0*/  IMAD R41, R33.reuse, 0x13, RZ ;  /* 0x0000001321297824 */ /* 0x040fe200078e02ff */
[----:B------:R2:W-:Y:S01]  /*30d0*/  STL.64 [R1+0x240], R6 ;  /* 0x0002400601007387 */ /* 0x0005e20000100a00 */
[----:B------:R-:W-:Y:S02]  /*30e0*/  IMAD R42, R33, 0x14, RZ ;  /* 0x00000014212a7824 */ /* 0x000fe400078e02ff */
[----:B0-----:R-:W-:-:S04]  /*30f0*/  IMAD.WIDE R4, R18, 0x2, R22 ;  /* 0x0000000212047825 */ /* 0x001fc800078e0216 */
[----:B------:R-:W-:Y:S01]  /*3100*/  IMAD R43, R33, 0x15, RZ ;  /* 0x00000015212b7824 */ /* 0x000fe200078e02ff */
[----:B------:R0:W-:Y:S01]  /*3110*/  STL.64 [R1+0x238], R4 ;  /* 0x0002380401007387 */ /* 0x0001e20000100a00 */
[----:B-1----:R-:W-:-:S04]  /*3120*/  IMAD.WIDE R54, R18, 0x2, R24 ;  /* 0x0000000212367825 */ /* 0x002fc800078e0218 */
[C---:B--2---:R-:W-:Y:S01]  /*3130*/  IMAD.WIDE R6, R30.reuse, 0x2, R22 ;  /* 0x000000021e067825 */ /* 0x044fe200078e0216 */
[----:B------:R1:W-:Y:S04]  /*3140*/  STL.64 [R1+0x230], R54 ;  /* 0x0002303601007387 */ /* 0x0003e80000100a00 */
[----:B------:R2:W-:Y:S01]  /*3150*/  STL.64 [R1+0x228], R6 ;  /* 0x0002280601007387 */ /* 0x0005e20000100a00 */
[----:B0-----:R-:W-:-:S05]  /*3160*/  IMAD.WIDE R4, R30, 0x2, R24 ;  /* 0x000000021e047825 */ /* 0x001fca00078e0218 */
[----:B------:R0:W-:Y:S01]  /*3170*/  STL.64 [R1+0x220], R4 ;  /* 0x0002200401007387 */ /* 0x0001e20000100a00 */
[----:B-1----:R-:W-:-:S04]  /*3180*/  IMAD.WIDE R54, R31, 0x2, R22 ;  /* 0x000000021f367825 */ /* 0x002fc800078e0216 */
[--C-:B--2---:R-:W-:Y:S01]  /*3190*/  IMAD.WIDE R6, R31, 0x2, R24.reuse ;  /* 0x000000021f067825 */ /* 0x104fe200078e0218 */
[----:B------:R-:W-:Y:S03]  /*31a0*/  STL.64 [R1+0x218], R54 ;  /* 0x0002183601007387 */ /* 0x000fe60000100a00 */
[C---:B------:R-:W-:Y:S01]  /*31b0*/  IMAD.WIDE R30, R32.reuse, 0x2, R24 ;  /* 0x00000002201e7825 */ /* 0x040fe200078e0218 */
[----:B------:R1:W-:Y:S03]  /*31c0*/  STL.64 [R1+0x210], R6 ;  /* 0x0002100601007387 */ /* 0x0003e60000100a00 */
[----:B0-----:R-:W-:-:S05]  /*31d0*/  IMAD.WIDE R4, R32, 0x2, R22 ;  /* 0x0000000220047825 */ /* 0x001fca00078e0216 */
[----:B------:R0:W-:Y:S01]  /*31e0*/  STL.64 [R1+0x208], R4 ;  /* 0x0002080401007387 */ /* 0x0001e20000100a00 */
[----:B-1----:R-:W-:-:S03]  /*31f0*/  IMAD.WIDE R6, R34, 0x2, R22 ;  /* 0x0000000222067825 */ /* 0x002fc600078e0216 */
[----:B------:R1:W-:Y:S04]  /*3200*/  STL.64 [R1+0x200], R30 ;  /* 0x0002001e01007387 */ /* 0x0003e80000100a00 */
[----:B------:R2:W-:Y:S01]  /*3210*/  STL.64 [R1+0x1f8], R6 ;  /* 0x0001f80601007387 */ /* 0x0005e20000100a00 */
[----:B0-----:R-:W-:-:S04]  /*3220*/  IMAD.WIDE R4, R34, 0x2, R24 ;  /* 0x0000000222047825 */ /* 0x001fc800078e0218 */
[C---:B-1----:R-:W-:Y:S01]  /*3230*/  IMAD.WIDE R30, R35.reuse, 0x2, R22 ;  /* 0x00000002231e7825 */ /* 0x042fe200078e0216 */
[----:B------:R0:W-:Y:S03]  /*3240*/  STL.64 [R1+0x1f0], R4 ;  /* 0x0001f00401007387 */ /* 0x0001e60000100a00 */
[----:B--2---:R-:W-:Y:S01]  /*3250*/  IMAD.WIDE R6, R35, 0x2, R24 ;  /* 0x0000000223067825 */ /* 0x004fe200078e0218 */
[----:B------:R1:W-:Y:S04]  /*3260*/  STL.64 [R1+0x1e8], R30 ;  /* 0x0001e81e01007387 */ /* 0x0003e80000100a00 */
[----:B------:R2:W-:Y:S01]  /*3270*/  STL.64 [R1+0x1e0], R6 ;  /* 0x0001e00601007387 */ /* 0x0005e20000100a00 */
[----:B0-----:R-:W-:-:S04]  /*3280*/  IMAD.WIDE R4, R36, 0x2, R22 ;  /* 0x0000000224047825 */ /* 0x001fc800078e0216 */
[----:B-1----:R-:W-:Y:S01]  /*3290*/  IMAD.WIDE R30, R36, 0x2, R24 ;  /* 0x00000002241e7825 */ /* 0x002fe200078e0218 */
[----:B------:R0:W-:Y:S03]  /*32a0*/  STL.64 [R1+0x1d8], R4 ;  /* 0x0001d80401007387 */ /* 0x0001e60000100a00 */
[C---:B--2---:R-:W-:Y:S01]  /*32b0*/  IMAD.WIDE R6, R37.reuse, 0x2, R22 ;  /* 0x0000000225067825 */ /* 0x044fe200078e0216 */
        /* <DEDUP_REMOVED lines=68> */
[----:B0-----:R-:W-:-:S02]  /*3700*/  LOP3.LUT R5, R14, 0x20, RZ, 0x3c, !PT ;  /* 0x000000200e057812 */ /* 0x001fc400078e3cff */
[----:B------:R-:W-:Y:S02]  /*3710*/  LOP3.LUT R4, R12, 0x40, RZ, 0x3c, !PT ;  /* 0x000000400c047812 */ /* 0x000fe400078e3cff */
.L_x_1:
[----:B------:R-:W2:Y:S04]  /*3720*/  LDL.64 R136, [R1+0x250] ;  /* 0x0002500001887983 */ /* 0x000ea80000100a00 */
[----:B-1----:R-:W3:Y:S04]  /*3730*/  LDL.64 R30, [R1+0x2a0] ;  /* 0x0002a000011e7983 */ /* 0x002ee80000100a00 */
[----:B------:R-:W4:Y:S04]  /*3740*/  LDL.64 R44, [R1+0x280] ;  /* 0x00028000012c7983 */ /* 0x000f280000100a00 */
[----:B------:R-:W5:Y:S04]  /*3750*/  LDL.64 R190, [R1+0x248] ;  /* 0x0002480001be7983 */ /* 0x000f680000100a00 */
[----:B------:R-:W4:Y:S04]  /*3760*/  LDL.64 R6, [R1+0x290] ;  /* 0x0002900001067983 */ /* 0x000f280000100a00 */
[----:B------:R-:W4:Y:S04]  /*3770*/  LDL.64 R50, [R1+0x2a8] ;  /* 0x0002a80001327983 */ /* 0x000f280000100a00 */
[----:B------:R-:W5:Y:S04]  /*3780*/  LDL.64 R48, [R1+0x298] ;  /* 0x0002980001307983 */ /* 0x000f680000100a00 */
[----:B------:R-:W5:Y:S04]  /*3790*/  LDL.64 R160, [R1+0x238] ;  /* 0x0002380001a07983 */ /* 0x000f680000100a00 */
[----:B------:R-:W5:Y:S04]  /*37a0*/  LDL.64 R40, [R1+0x270] ;  /* 0x0002700001287983 */ /* 0x000f680000100a00 */
[----:B------:R-:W5:Y:S01]  /*37b0*/  LDL.64 R170, [R1+0x240] ;  /* 0x0002400001aa7983 */ /* 0x000f620000100a00 */
[----:B------:R-:W-:-:S03]  /*37c0*/  IMAD.WIDE R4, R16, 0x2, R22 ;  /* 0x0000000210047825 */ /* 0x000fc600078e0216 */
[----:B------:R-:W5:Y:S01]  /*37d0*/  LDL.64 R62, [R1+0x230] ;  /* 0x00023000013e7983 */ /* 0x000f620000100a00 */
[----:B------:R-:W-:-:S03]  /*37e0*/  IMAD.WIDE R32, R16, 0x2, R24 ;  /* 0x0000000210207825 */ /* 0x000fc600078e0218 */
[----:B------:R-:W5:Y:S04]  /*37f0*/  LDL.64 R56, [R1+0x218] ;  /* 0x0002180001387983 */ /* 0x000f680000100a00 */
[----:B------:R-:W5:Y:S04]  /*3800*/  LDL.64 R60, [R1+0x228] ;  /* 0x00022800013c7983 */ /* 0x000f680000100a00 */
[----:B------:R-:W5:Y:S04]  /*3810*/  LDL.64 R138, [R1+0x208] ;  /* 0x00020800018a7983 */ /* 0x000f680000100a00 */
[----:B------:R0:W5:Y:S04]  /*3820*/  LDG.E.U16 R4, [R4.64] ;  /* 0x0000000604047981 */ /* 0x000168000c1e1500 */
[----:B------:R-:W5:Y:S04]  /*3830*/  LDL.64 R198, [R1+0x1f0] ;  /* 0x0001f00001c67983 */ /* 0x000f680000100a00 */
[----:B------:R-:W5:Y:S04]  /*3840*/  LDL.64 R192, [R1+0x1e0] ;  /* 0x0001e00001c07983 */ /* 0x000f680000100a00 */
[----:B0-----:R2:W5:Y:S04]  /*3850*/  LDG.E.U16 R5, [R32.64] ;  /* 0x0000000620057981 */ /* 0x001568000c1e1500 */
[----:B------:R-:W5:Y:S04]  /*3860*/  LDL.64 R42, [R1+0x278] ;  /* 0x00027800012a7983 */ /* 0x000f680000100a00 */
        /* <DEDUP_REMOVED lines=15> */
[----:B------:R-:W5:Y:S01]  /*3960*/  LDL.64 R234, [R1+0xd0] ;  /* 0x0000d00001ea7983 */ /* 0x000f620000100a00 */
[----:B--2---:R-:W-:-:S03]  /*3970*/  IMAD.WIDE R32, R16, 0x2, R136 ;  /* 0x0000000210207825 */ /* 0x004fc600078e0288 */
[----:B------:R-:W2:Y:S01]  /*3980*/  LDL.64 R136, [R1+0x200] ;  /* 0x0002000001887983 */ /* 0x000ea20000100a00 */
[----:B---3--:R-:W-:-:S03]  /*3990*/  IMAD.WIDE R30, R16, 0x2, R30 ;  /* 0x00000002101e7825 */ /* 0x008fc600078e021e */
[----:B------:R0:W3:Y:S04]  /*39a0*/  LDG.E.U16 R33, [R32.64] ;  /* 0x0000000620217981 */ /* 0x0000e8000c1e1500 */
[----:B------:R4:W3:Y:S02]  /*39b0*/  LDG.E.U16 R53, [R30.64] ;  /* 0x000000061e357981 */ /* 0x0008e4000c1e1500 */
[----:B----4-:R-:W-:-:S05]  /*39c0*/  IMAD.WIDE R30, R16, 0x2, R44 ;  /* 0x00000002101e7825 */ /* 0x010fca00078e022c */
[----:B------:R5:W4:Y:S01]  /*39d0*/  LDG.E.U16 R45, [R30.64] ;  /* 0x000000061e2d7981 */ /* 0x000b22000c1e1500 */
[----:B------:R-:W-:-:S04]  /*39e0*/  IMAD.WIDE R6, R16, 0x2, R6 ;  /* 0x0000000210067825 */ /* 0x000fc800078e0206 */
[----:B------:R-:W-:-:S04]  /*39f0*/  IMAD.WIDE R54, R16, 0x2, R50 ;  /* 0x0000000210367825 */ /* 0x000fc800078e0232 */
[C---:B-----5:R-:W-:Y:S02]  /*3a00*/  IMAD.WIDE R30, R16.reuse, 0x2, R190 ;  /* 0x00000002101e7825 */ /* 0x060fe400078e02be */
[----:B------:R1:W5:Y:S04]  /*3a10*/  LDG.E.U16 R54, [R54.64] ;  /* 0x0000000636367981 */ /* 0x000368000c1e1500 */
[----:B------:R-:W3:Y:S01]  /*3a20*/  LDL.64 R190, [R1+0x1d8] ;  /* 0x0001d80001be7983 */ /* 0x000ee20000100a00 */
[----:B------:R-:W-:-:S03]  /*3a30*/  IMAD.WIDE R50, R16, 0x2, R48 ;  /* 0x0000000210327825 */ /* 0x000fc600078e0230 */
[----:B------:R0:W4:Y:S04]  /*3a40*/  LDG.E.U16 R29, [R30.64] ;  /* 0x000000061e1d7981 */ /* 0x000128000c1e1500 */
[----:B------:R1:W4:Y:S01]  /*3a50*/  LDG.E.U16 R49, [R6.64] ;  /* 0x0000000606317981 */ /* 0x000322000c1e1500 */
[----:B------:R-:W-:-:S03]  /*3a60*/  IMAD.WIDE R62, R16, 0x2, R62 ;  /* 0x00000002103e7825 */ /* 0x000fc600078e023e */
[----:B------:R1:W4:Y:S01]  /*3a70*/  LDG.E.U16 R50, [R50.64] ;  /* 0x0000000632327981 */ /* 0x000322000c1e1500 */
[----:B0-----:R-:W-:-:S03]  /*3a80*/  IMAD.WIDE R30, R16, 0x2, R160 ;  /* 0x00000002101e7825 */ /* 0x001fc600078e02a0 */
[----:B------:R-:W4:Y:S01]  /*3a90*/  LDL.64 R160, [R1+0x1c8] ;  /* 0x0001c80001a07983 */ /* 0x000f220000100a00 */
[----:B-1----:R-:W-:-:S03]  /*3aa0*/  IMAD.WIDE R6, R16, 0x2, R40 ;  /* 0x0000000210067825 */ /* 0x002fc600078e0228 */
[----:B------:R0:W5:Y:S04]  /*3ab0*/  LDG.E.U16 R55, [R62.64] ;  /* 0x000000063e377981 */ /* 0x000168000c1e1500 */
[----:B------:R1:W5:Y:S01]  /*3ac0*/  LDG.E.U16 R41, [R6.64] ;  /* 0x0000000606297981 */ /* 0x000362000c1e1500 */
[----:B------:R-:W-:-:S03]  /*3ad0*/  IMAD.WIDE R56, R16, 0x2, R56 ;  /* 0x0000000210387825 */ /* 0x000fc600078e0238 */
[----:B------:R0:W5:Y:S01]  /*3ae0*/  LDG.E.U16 R30, [R30.64] ;  /* 0x000000061e1e7981 */ /* 0x000162000c1e1500 */
[----:B------:R-:W-:-:S03]  /*3af0*/  IMAD.WIDE R60, R16, 0x2, R60 ;  /* 0x00000002103c7825 */ /* 0x000fc600078e023c */
[----:B------:R0:W5:Y:S01]  /*3b00*/  LDG.E.U16 R48, [R56.64] ;  /* 0x0000000638307981 */ /* 0x000162000c1e1500 */
[----:B-1----:R-:W-:-:S03]  /*3b10*/  IMAD.WIDE R6, R16, 0x2, R170 ;  /* 0x0000000210067825 */ /* 0x002fc600078e02aa */
[----:B------:R-:W5:Y:S01]  /*3b20*/  LDL.64 R170, [R1+0x1d0] ;  /* 0x0001d00001aa7983 */ /* 0x000f620000100a00 */
[----:B0-----:R-:W-:-:S03]  /*3b30*/  IMAD.WIDE R62, R16, 0x2, R138 ;  /* 0x00000002103e7825 */ /* 0x001fc600078e028a */
[----:B------:R2:W5:Y:S01]  /*3b40*/  LDG.E.U16 R52, [R60.64] ;  /* 0x000000063c347981 */ /* 0x000562000c1e1500 */
[----:B------:R-:W-:-:S03]  /*3b50*/  IMAD.WIDE R56, R16, 0x2, R198 ;  /* 0x0000000210387825 */ /* 0x000fc600078e02c6 */
[----:B------:R-:W5:Y:S04]  /*3b60*/  LDL.64 R198, [R1+0x198] ;  /* 0x0001980001c67983 */ /* 0x000f680000100a00 */
[----:B------:R0:W5:Y:S01]  /*3b70*/  LDG.E.U16 R44, [R62.64] ;  /* 0x000000063e2c7981 */ /* 0x000162000c1e1500 */
[----:B------:R-:W-:-:S03]  /*3b80*/  IMAD.WIDE R42, R16, 0x2, R42 ;  /* 0x00000002102a7825 */ /* 0x000fc600078e022a */
[----:B------:R-:W5:Y:S01]  /*3b90*/  LDL.64 R138, [R1+0x1a8] ;  /* 0x0001a800018a7983 */ /* 0x000f620000100a00 */
[----:B------:R-:W-:-:S03]  /*3ba0*/  IMAD.WIDE R38, R16, 0x2, R38 ;  /* 0x0000000210267825 */ /* 0x000fc600078e0226 */
[----:B------:R1:W5:Y:S01]  /*3bb0*/  LDG.E.U16 R42, [R42.64] ;  /* 0x000000062a2a7981 */ /* 0x000362000c1e1500 */
[----:B0-----:R-:W-:-:S03]  /*3bc0*/  IMAD.WIDE R62, R16, 0x2, R192 ;  /* 0x00000002103e7825 */ /* 0x001fc600078e02c0 */
[----:B------:R-:W5:Y:S01]  /*3bd0*/  LDL.64 R192, [R1+0x190] ;  /* 0x0001900001c07983 */ /* 0x000f620000100a00 */
[----:B------:R-:W-:-:S03]  /*3be0*/  IMAD.WIDE R58, R16, 0x2, R58 ;  /* 0x00000002103a7825 */ /* 0x000fc600078e023a */
[----:B------:R0:W5:Y:S04]  /*3bf0*/  LDG.E.U16 R38, [R38.64] ;  /* 0x0000000626267981 */ /* 0x000168000c1e1500 */
[----:B------:R1:W5:Y:S01]  /*3c00*/  LDG.E.U16 R51, [R58.64] ;  /* 0x000000063a337981 */ /* 0x000362000c1e1500 */
[----:B------:R-:W-:-:S03]  /*3c10*/  IMAD.WIDE R46, R16, 0x2, R46 ;  /* 0x00000002102e7825 */ /* 0x000fc600078e022e */
[----:B------:R1:W5:Y:S04]  /*3c20*/  LDG.E.U16 R7, [R6.64] ;  /* 0x0000000606077981 */ /* 0x000368000c1e1500 */
[----:B0-----:R4:W5:Y:S01]  /*3c30*/  LDG.E.U16 R39, [R56.64] ;  /* 0x0000000638277981 */ /* 0x001962000c1e1500 */
[----:B--2---:R-:W-:-:S03]  /*3c40*/  IMAD.WIDE R60, R16, 0x2, R136 ;  /* 0x00000002103c7825 */ /* 0x004fc600078e0288 */
[----:B------:R0:W2:Y:S04]  /*3c50*/  LDG.E.U16 R46, [R46.64] ;  /* 0x000000062e2e7981 */ /* 0x0000a8000c1e1500 */
[----:B------:R-:W2:Y:S04]  /*3c60*/  LDL.64 R136, [R1+0x1a0] ;  /* 0x0001a00001887983 */ /* 0x000ea80000100a00 */
[----:B-1----:R3:W2:Y:S01]  /*3c70*/  LDG.E.U16 R43, [R60.64] ;  /* 0x000000063c2b7981 */ /* 0x0026a2000c1e1500 */
[----:B------:R-:W-:-:S03]  /*3c80*/  IMAD.WIDE R58, R16, 0x2, R226 ;  /* 0x00000002103a7825 */ /* 0x000fc600078e02e2 */
[----:B------:R-:W2:Y:S04]  /*3c90*/  LDL.64 R226, [R1+0x140] ;  /* 0x0001400001e27983 */ /* 0x000ea80000100a00 */
[----:B------:R5:W2:Y:S01]  /*3ca0*/  LDG.E.U16 R40, [R58.64] ;  /* 0x000000063a287981 */ /* 0x000aa2000c1e1500 */
[----:B---3--:R-:W-:-:S03]  /*3cb0*/  IMAD.WIDE R60, R16, 0x2, R190 ;  /* 0x00000002103c7825 */ /* 0x008fc600078e02be */
[----:B------:R-:W3:Y:S04]  /*3cc0*/  LDL.64 R190, [R1+0x188] ;  /* 0x0001880001be7983 */ /* 0x000ee80000100a00 */
[----:B------:R1:W3:Y:S01]  /*3cd0*/  LDG.E.U16 R32, [R60.64] ;  /* 0x000000063c207981 */ /* 0x0002e2000c1e1500 */
[----:B----4-:R-:W-:-:S03]  /*3ce0*/  IMAD.WIDE R56, R16, 0x2, R160 ;  /* 0x0000000210387825 */ /* 0x010fc600078e02a0 */
[----:B------:R-:W4:Y:S01]  /*3cf0*/  LDL.64 R160, [R1+0x178] ;  /* 0x0001780001a07983 */ /* 0x000f220000100a00 */
[----:B-1----:R-:W-:-:S03]  /*3d00*/  IMAD.WIDE R60, R16, 0x2, R202 ;  /* 0x00000002103c7825 */ /* 0x002fc600078e02ca */
[----:B------:R-:W3:Y:S01]  /*3d10*/  LDL.64 R202, [R1+0x168] ;  /* 0x0001680001ca7983 */ /* 0x000ee20000100a00 */
[----:B------:R-:W-:-:S03]  /*3d20*/  IMAD.WIDE R134, R16, 0x2, R134 ;  /* 0x0000000210867825 */ /* 0x000fc600078e0286 */
[----:B------:R1:W3:Y:S01]  /*3d30*/  LDG.E.U16 R6, [R56.64] ;  /* 0x0000000638067981 */ /* 0x0002e2000c1e1500 */
[----:B------:R-:W-:-:S03]  /*3d40*/  IMAD.WIDE R36, R16, 0x2, R36 ;  /* 0x0000000210247825 */ /* 0x000fc600078e0224 */
[----:B0-----:R0:W3:Y:S04]  /*3d50*/  LDG.E.U16 R47, [R134.64] ;  /* 0x00000006862f7981 */ /* 0x0010e8000c1e1500 */
[----:B------:R0:W3:Y:S01]  /*3d60*/  LDG.E.U16 R37, [R36.64] ;  /* 0x0000000624257981 */ /* 0x0000e2000c1e1500 */
[----:B-----5:R-:W-:-:S03]  /*3d70*/  IMAD.WIDE R58, R16, 0x2, R170 ;  /* 0x00000002103a7825 */ /* 0x020fc600078e02aa */
[----:B------:R-:W5:Y:S04]  /*3d80*/  LDL.64 R170, [R1+0x180] ;  /* 0x0001800001aa7983 */ /* 0x000f680000100a00 */
[----:B------:R0:W5:Y:S02]  /*3d90*/  LDG.E.U16 R31, [R58.64] ;  /* 0x000000063a1f7981 */ /* 0x000164000c1e1500 */
[C---:B0-----:R-:W-:Y:S02]  /*3da0*/  IMAD.WIDE R58, R16.reuse, 0x2, R206 ;  /* 0x00000002103a7825 */ /* 0x041fe400078e02ce */
[----:B------:R-:W5:Y:S02]  /*3db0*/  LDL.64 R206, [R1+0x158] ;  /* 0x0001580001ce7983 */ /* 0x000f640000100a00 */
[----:B-1----:R-:W-:-:S02]  /*3dc0*/  IMAD.WIDE R56, R16, 0x2, R210 ;  /* 0x0000000210387825 */ /* 0x002fc400078e02d2 */
[----:B------:R-:W5:Y:S02]  /*3dd0*/  LDL.64 R210, [R1+0x160] ;  /* 0x0001600001d27983 */ /* 0x000f640000100a00 */
[C---:B------:R-:W-:Y:S02]  /*3de0*/  IMAD.WIDE R134, R16.reuse, 0x2, R214 ;  /* 0x0000000210867825 */ /* 0x040fe400078e02d6 */
[----:B------:R0:W5:Y:S04]  /*3df0*/  LDG.E.U16 R133, [R56.64] ;  /* 0x0000000638857981 */ /* 0x000168000c1e1500 */
[----:B------:R2:W5:Y:S04]  /*3e00*/  LDG.E.U16 R36, [R134.64] ;  /* 0x0000000686247981 */ /* 0x000568000c1e1500 */
[----:B------:R-:W5:Y:S01]  /*3e10*/  LDL.64 R214, [R1+0x138] ;  /* 0x0001380001d67983 */ /* 0x000f620000100a00 */
[----:B0-----:R-:W-:-:S03]  /*3e20*/  IMAD.WIDE R56, R16, 0x2, R198 ;  /* 0x0000000210387825 */ /* 0x001fc600078e02c6 */
[----:B------:R-:W5:Y:S01]  /*3e30*/  LDL.64 R198, [R1+0x148] ;  /* 0x0001480001c67983 */ /* 0x000f620000100a00 */
[----:B--2---:R-:W-:-:S03]  /*3e40*/  IMAD.WIDE R134, R16, 0x2, R136 ;  /* 0x0000000210867825 */ /* 0x004fc600078e0288 */
[----:B------:R0:W2:Y:S01]  /*3e50*/  LDG.E.U16 R136, [R58.64] ;  /* 0x000000063a887981 */ /* 0x0000a2000c1e1500 */
[----:B------:R-:W-:-:S03]  /*3e60*/  IMAD.WIDE R34, R16, 0x2, R34 ;  /* 0x0000000210227825 */ /* 0x000fc600078e0222 */
[----:B------:R3:W2:Y:S04]  /*3e70*/  LDG.E.U16 R137, [R60.64] ;  /* 0x000000063c897981 */ /* 0x0006a8000c1e1500 */
[----:B------:R1:W2:Y:S01]  /*3e80*/  LDG.E.U16 R34, [R34.64] ;  /* 0x0000000622227981 */ /* 0x0002a2000c1e1500 */
[----:B0-----:R-:W-:-:S03]  /*3e90*/  IMAD.WIDE R58, R16, 0x2, R192 ;  /* 0x00000002103a7825 */ /* 0x001fc600078e02c0 */
[----:B------:R-:W2:Y:S04]  /*3ea0*/  LDL.64 R192, [R1+0x150] ;  /* 0x0001500001c07983 */ /* 0x000ea80000100a00 */
[----:B-1----:R0:W2:Y:S02]  /*3eb0*/  LDG.E.U16 R35, [R62.64] ;  /* 0x000000063e237981 */ /* 0x0020a4000c1e1500 */
[C---:B0-----:R-:W-:Y:S02]  /*3ec0*/  IMAD.WIDE R62, R16.reuse, 0x2, R138 ;  /* 0x00000002103e7825 */ /* 0x041fe400078e028a */
[----:B------:R4:W2:Y:S04]  /*3ed0*/  LDG.E.U16 R139, [R134.64] ;  /* 0x00000006868b7981 */ /* 0x0008a8000c1e1500 */
[----:B------:R5:W2:Y:S01]  /*3ee0*/  LDG.E.U16 R138, [R62.64] ;  /* 0x000000063e8a7981 */ /* 0x000aa2000c1e1500 */
[----:B----4-:R-:W-:-:S03]  /*3ef0*/  IMAD.WIDE R134, R16, 0x2, R160 ;  /* 0x0000000210867825 */ /* 0x010fc600078e02a0 */
[----:B------:R0:W4:Y:S01]  /*3f00*/  LDG.E.U16 R161, [R58.64] ;  /* 0x000000063aa17981 */ /* 0x000122000c1e1500 */
[----:B---3--:R-:W-:-:S03]  /*3f10*/  IMAD.WIDE R60, R16, 0x2, R190 ;  /* 0x00000002103c7825 */ /* 0x008fc600078e02be */
[----:B------:R1:W3:Y:S04]  /*3f20*/  LDG.E.U16 R160, [R56.64] ;  /* 0x0000000638a07981 */ /* 0x0002e8000c1e1500 */
[----:B------:R2:W3:Y:S01]  /*3f30*/  LDG.E.U16 R190, [R134.64] ;  /* 0x0000000686be7981 */ /* 0x0004e2000c1e1500 */
[----:B0-----:R-:W-:-:S03]  /*3f40*/  IMAD.WIDE R58, R16, 0x2, R202 ;  /* 0x00000002103a7825 */ /* 0x001fc600078e02ca */
[----:B------:R-:W3:Y:S01]  /*3f50*/  LDL.64 R202, [R1+0x130] ;  /* 0x0001300001ca7983 */ /* 0x000ee20000100a00 */
[----:B-----5:R-:W-:-:S03]  /*3f60*/  IMAD.WIDE R62, R16, 0x2, R170 ;  /* 0x00000002103e7825 */ /* 0x020fc600078e02aa */
[----:B------:R0:W5:Y:S04]  /*3f70*/  LDG.E.U16 R170, [R60.64] ;  /* 0x000000063caa7981 */ /* 0x000168000c1e1500 */
[----:B------:R0:W4:Y:S02]  /*3f80*/  LDG.E.U16 R171, [R62.64] ;  /* 0x000000063eab7981 */ /* 0x000124000c1e1500 */
[C---:B0-----:R-:W-:Y:S02]  /*3f90*/  IMAD.WIDE R62, R16.reuse, 0x2, R206 ;  /* 0x00000002103e7825 */ /* 0x041fe400078e02ce */
[----:B------:R-:W4:Y:S02]  /*3fa0*/  LDL.64 R206, [R1+0x120] ;  /* 0x0001200001ce7983 */ /* 0x000f240000100a00 */
[----:B------:R-:W-:-:S02]  /*3fb0*/  IMAD.WIDE R60, R16, 0x2, R210 ;  /* 0x00000002103c7825 */ /* 0x000fc400078e02d2 */
[----:B------:R-:W5:Y:S02]  /*3fc0*/  LDL.64 R210, [R1+0x128] ;  /* 0x0001280001d27983 */ /* 0x000f640000100a00 */
[C---:B-1----:R-:W-:Y:S02]  /*3fd0*/  IMAD.WIDE R56, R16.reuse, 0x2, R230 ;  /* 0x0000000210387825 */ /* 0x042fe400078e02e6 */
[----:B------:R0:W5:Y:S04]  /*3fe0*/  LDG.E.U16 R62, [R62.64] ;  /* 0x000000063e3e7981 */ /* 0x000168000c1e1500 */
[----:B------:R1:W5:Y:S04]  /*3ff0*/  LDG.E.U16 R191, [R56.64] ;  /* 0x0000000638bf7981 */ /* 0x000368000c1e1500 */
[----:B------:R-:W5:Y:S01]  /*4000*/  LDL.64 R230, [R1+0xc8] ;  /* 0x0000c80001e67983 */ /* 0x000f620000100a00 */
[----:B-1----:R-:W-:-:S03]  /*4010*/  IMAD.WIDE R56, R16, 0x2, R198 ;  /* 0x0000000210387825 */ /* 0x002fc600078e02c6 */
[----:B------:R-:W5:Y:S04]  /*4020*/  LDL.64 R198, [R1+0x118] ;  /* 0x0001180001c67983 */ /* 0x000f680000100a00 */
[----:B0-----:R3:W5:Y:S01]  /*4030*/  LDG.E.U16 R63, [R56.64] ;  /* 0x00000006383f7981 */ /* 0x001762000c1e1500 */
[----:B--2---:R-:W-:-:S03]  /*4040*/  IMAD.WIDE R134, R16, 0x2, R192 ;  /* 0x0000000210867825 */ /* 0x004fc600078e02c0 */
[----:B------:R0:W2:Y:S04]  /*4050*/  LDG.E.U16 R193, [R60.64] ;  /* 0x000000063cc17981 */ /* 0x0000a8000c1e1500 */
[----:B------:R1:W2:Y:S04]  /*4060*/  LDG.E.U16 R192, [R58.64] ;  /* 0x000000063ac07981 */ /* 0x0002a8000c1e1500 */
[----:B------:R1:W2:Y:S01]  /*4070*/  LDG.E.U16 R134, [R134.64] ;  /* 0x0000000686867981 */ /* 0x0002a2000c1e1500 */
[----:B0-----:R-:W-:-:S03]  /*4080*/  IMAD.WIDE R60, R16, 0x2, R214 ;  /* 0x00000002103c7825 */ /* 0x001fc600078e02d6 */
[----:B------:R-:W2:Y:S04]  /*4090*/  LDL.64 R214, [R1+0x110] ;  /* 0x0001100001d67983 */ /* 0x000ea80000100a00 */
[----:B------:R0:W2:Y:S01]  /*40a0*/  LDG.E.U16 R60, [R60.64] ;  /* 0x000000063c3c7981 */ /* 0x0000a2000c1e1500 */
[----:B-1----:R-:W-:-:S03]  /*40b0*/  IMAD.WIDE R58, R16, 0x2, R226 ;  /* 0x00000002103a7825 */ /* 0x002fc600078e02e2 */
[----:B------:R-:W2:Y:S04]  /*40c0*/  LDL.64 R226, [R1+0xc0] ;  /* 0x0000c00001e27983 */ /* 0x000ea80000100a00 */
[----:B------:R5:W2:Y:S01]  /*40d0*/  LDG.E.U16 R135, [R58.64] ;  /* 0x000000063a877981 */ /* 0x000aa2000c1e1500 */
[----:B---3--:R-:W-:-:S03]  /*40e0*/  IMAD.WIDE R56, R16, 0x2, R202 ;  /* 0x0000000210387825 */ /* 0x008fc600078e02ca */
[----:B------:R-:W3:Y:S04]  /*40f0*/  LDL.64 R202, [R1+0x108] ;  /* 0x0001080001ca7983 */ /* 0x000ee80000100a00 */
[----:B0-----:R4:W3:Y:S02]  /*4100*/  LDG.E.U16 R61, [R56.64] ;  /* 0x00000006383d7981 */ /* 0x0018e4000c1e1500 */
[C---:B----4-:R-:W-:Y:S02]  /*4110*/  IMAD.WIDE R56, R16.reuse, 0x2, R206 ;  /* 0x0000000210387825 */ /* 0x050fe400078e02ce */
[----:B------:R-:W4:Y:S02]  /*4120*/  LDL.64 R206, [R1+0xf8] ;  /* 0x0000f80001ce7983 */ /* 0x000f240000100a00 */
[----:B-----5:R-:W-:-:S02]  /*4130*/  IMAD.WIDE R58, R16, 0x2, R210 ;  /* 0x00000002103a7825 */ /* 0x020fc400078e02d2 */
[----:B------:R-:W5:Y:S04]  /*4140*/  LDL.64 R210, [R1+0xe8] ;  /* 0x0000e80001d27983 */ /* 0x000f680000100a00 */
[----:B------:R0:W5:Y:S04]  /*4150*/  LDG.E.U16 R58, [R58.64] ;  /* 0x000000063a3a7981 */ /* 0x000168000c1e1500 */
[----:B0-----:R0:W5:Y:S02]  /*4160*/  LDG.E.U16 R59, [R56.64] ;  /* 0x00000006383b7981 */ /* 0x001164000c1e1500 */
[----:B0-----:R-:W-:-:S05]  /*4170*/  IMAD.WIDE R56, R16, 0x2, R198 ;  /* 0x0000000210387825 */ /* 0x001fca00078e02c6 */
[----:B------:R2:W5:Y:S02]  /*4180*/  LDG.E.U16 R198, [R56.64] ;  /* 0x0000000638c67981 */ /* 0x000564000c1e1500 */
[C---:B--2---:R-:W-:Y:S02]  /*4190*/  IMAD.WIDE R56, R16.reuse, 0x2, R214 ;  /* 0x0000000210387825 */ /* 0x044fe400078e02d6 */
[----:B------:R-:W2:Y:S04]  /*41a0*/  LDL.64 R214, [R1+0xd8] ;  /* 0x0000d80001d67983 */ /* 0x000ea80000100a00 */
[----:B------:R3:W2:Y:S02]  /*41b0*/  LDG.E.U16 R199, [R56.64] ;  /* 0x0000000638c77981 */ /* 0x0006a4000c1e1500 */
[----:B---3--:R-:W-:-:S05]  /*41c0*/  IMAD.WIDE R56, R16, 0x2, R202 ;  /* 0x0000000210387825 */ /* 0x008fca00078e02ca */
[----:B------:R0:W3:Y:S02]  /*41d0*/  LDG.E.U16 R202, [R56.64] ;  /* 0x0000000638ca7981 */ /* 0x0000e4000c1e1500 */
[----:B0-----:R-:W-:-:S05]  /*41e0*/  IMAD.WIDE R56, R16, 0x2, R246 ;  /* 0x0000000210387825 */ /* 0x001fca00078e02f6 */
[----:B------:R4:W3:Y:S02]  /*41f0*/  LDG.E.U16 R203, [R56.64] ;  /* 0x0000000638cb7981 */ /* 0x0008e4000c1e1500 */
[----:B----4-:R-:W-:-:S05]  /*4200*/  IMAD.WIDE R56, R16, 0x2, R206 ;  /* 0x0000000210387825 */ /* 0x010fca00078e02ce */
[----:B------:R0:W4:Y:S02]  /*4210*/  LDG.E.U16 R206, [R56.64] ;  /* 0x0000000638ce7981 */ /* 0x000124000c1e1500 */
[----:B0-----:R-:W-:-:S05]  /*4220*/  IMAD.WIDE R56, R16, 0x2, R242 ;  /* 0x0000000210387825 */ /* 0x001fca00078e02f2 */
[----:B------:R5:W3:Y:S02]  /*4230*/  LDG.E.U16 R207, [R56.64] ;  /* 0x0000000638cf7981 */ /* 0x000ae4000c1e1500 */
[----:B-----5:R-:W-:-:S05]  /*4240*/  IMAD.WIDE R56, R16, 0x2, R210 ;  /* 0x0000000210387825 */ /* 0x020fca00078e02d2 */
[----:B------:R0:W5:Y:S02]  /*4250*/  LDG.E.U16 R210, [R56.64] ;  /* 0x0000000638d27981 */ /* 0x000164000c1e1500 */
[----:B0-----:R-:W-:-:S05]  /*4260*/  IMAD.WIDE R56, R16, 0x2, R238 ;  /* 0x0000000210387825 */ /* 0x001fca00078e02ee */
[----:B------:R2:W3:Y:S02]  /*4270*/  LDG.E.U16 R211, [R56.64] ;  /* 0x0000000638d37981 */ /* 0x0004e4000c1e1500 */
[----:B--2---:R-:W-:-:S05]  /*4280*/  IMAD.WIDE R56, R16, 0x2, R214 ;  /* 0x0000000210387825 */ /* 0x004fca00078e02d6 */
[----:B------:R0:W2:Y:S02]  /*4290*/  LDG.E.U16 R214, [R56.64] ;  /* 0x0000000638d67981 */ /* 0x0000a4000c1e1500 */
[----:B0-----:R-:W-:-:S05]  /*42a0*/  IMAD.WIDE R56, R16, 0x2, R234 ;  /* 0x0000000210387825 */ /* 0x001fca00078e02ea */
[----:B------:R0:W2:Y:S02]  /*42b0*/  LDG.E.U16 R215, [R56.64] ;  /* 0x0000000638d77981 */ /* 0x0000a4000c1e1500 */
[----:B0-----:R-:W-:-:S05]  /*42c0*/  IMAD.WIDE R56, R16, 0x2, R230 ;  /* 0x0000000210387825 */ /* 0x001fca00078e02e6 */
[----:B------:R0:W2:Y:S02]  /*42d0*/  LDG.E.U16 R219, [R56.64] ;  /* 0x0000000638db7981 */ /* 0x0000a4000c1e1500 */
[----:B0-----:R-:W-:-:S06]  /*42e0*/  IMAD.WIDE R56, R16, 0x2, R226 ;  /* 0x0000000210387825 */ /* 0x001fcc00078e02e2 */
[----:B------:R-:W2:Y:S04]  /*42f0*/  LDG.E.U16 R56, [R56.64] ;  /* 0x0000000638387981 */ /* 0x000ea8000c1e1500 */
[----:B------:R-:W-:Y:S01]  /*4300*/  BAR.SYNC.DEFER_BLOCKING 0x0 ;  /* 0x0000000000007b1d */ /* 0x000fe20000010000 */
[C---:B------:R-:W-:Y:S02]  /*4310*/  LOP3.LUT R221, R0.reuse, 0x10, RZ, 0x3c, !PT ;  /* 0x0000001000dd7812 */ /* 0x040fe400078e3cff */
[----:B------:R-:W-:-:S03]  /*4320*/  LOP3.LUT R223, R0, 0x20, RZ, 0x3c, !PT ;  /* 0x0000002000df7812 */ /* 0x000fc600078e3cff */
        /* <DEDUP_REMOVED lines=15> */
[----:B------:R0:W-:Y:S04]  /*4420*/  STS.U16 [R221+0xe600], R59 ;  /* 0x00e6003bdd007388 */ /* 0x0001e80000000400 */
[----:B------:R-:W-:Y:S04]  /*4430*/  STS.U16 [R223+0x8800], R50 ;  /* 0x00880032df007388 */ /* 0x000fe80000000400 */
[----:B------:R-:W-:Y:S01]  /*4440*/  STS.U16 [R223+0x8a00], R49 ;  /* 0x008a0031df007388 */ /* 0x000fe20000000400 */
[----:B0-----:R-:W-:-:S03]  /*4450*/  LOP3.LUT R221, R0, 0x30, RZ, 0x3c, !PT ;  /* 0x0000003000dd7812 */ /* 0x001fc600078e3cff */
        /* <DEDUP_REMOVED lines=13> */
[----:B---3--:R-:W-:Y:S04]  /*4530*/  STS.U16 [R221+0xec00], R202 ;  /* 0x00ec00cadd007388 */ /* 0x008fe80000000400 */
        /* <DEDUP_REMOVED lines=8> */
[----:B----4-:R-:W-:Y:S04]  /*45c0*/  STS.U16 [R223+0xf000], R206 ;  /* 0x00f000cedf007388 */ /* 0x010fe80000000400 */
[----:B------:R0:W-:Y:S01]  /*45d0*/  STS.U16 [R223+0xf200], R207 ;  /* 0x00f200cfdf007388 */ /* 0x0001e20000000400 */
[----:B------:R-:W-:-:S03]  /*45e0*/  LOP3.LUT R5, R0, 0x60, RZ, 0x3c, !PT ;  /* 0x0000006000057812 */ /* 0x000fc600078e3cff */
[----:B------:R-:W-:Y:S04]  /*45f0*/  STS.U16 [R221+0x9400], R38 ;  /* 0x00940026dd007388 */ /* 0x000fe80000000400 */
[----:B------:R-:W-:Y:S04]  /*4600*/  STS.U16 [R221+0x9600], R37 ;  /* 0x00960025dd007388 */ /* 0x000fe80000000400 */
[----:B------:R-:W-:Y:S04]  /*4610*/  STS.U16 [R221+0xb400], R36 ;  /* 0x00b40024dd007388 */ /* 0x000fe80000000400 */
[----:B------:R-:W-:Y:S04]  /*4620*/  STS.U16 [R221+0xb600], R35 ;  /* 0x00b60023dd007388 */ /* 0x000fe80000000400 */
[----:B------:R-:W-:Y:S04]  /*4630*/  STS.U16 [R221+0xd400], R192 ;  /* 0x00d400c0dd007388 */ /* 0x000fe80000000400 */
[----:B------:R1:W-:Y:S04]  /*4640*/  STS.U16 [R221+0xd600], R193 ;  /* 0x00d600c1dd007388 */ /* 0x0003e80000000400 */
[----:B-----5:R-:W-:Y:S04]  /*4650*/  STS.U16 [R221+0xf400], R210 ;  /* 0x00f400d2dd007388 */ /* 0x020fe80000000400 */
[----:B------:R-:W-:Y:S01]  /*4660*/  STS.U16 [R221+0xf600], R211 ;  /* 0x00f600d3dd007388 */ /* 0x000fe20000000400 */
[----:B------:R-:W-:-:S03]  /*4670*/  LOP3.LUT R4, R0, 0x70, RZ, 0x3c, !PT ;  /* 0x0000007000047812 */ /* 0x000fc600078e3cff */
[----:B------:R-:W-:Y:S04]  /*4680*/  STS.U16 [R5+0x9800], R34 ;  /* 0x0098002205007388 */ /* 0x000fe80000000400 */
[----:B------:R-:W-:Y:S04]  /*4690*/  STS.U16 [R5+0x9a00], R33 ;  /* 0x009a002105007388 */ /* 0x000fe80000000400 */
[----:B------:R-:W-:Y:S04]  /*46a0*/  STS.U16 [R5+0xb800], R32 ;  /* 0x00b8002005007388 */ /* 0x000fe80000000400 */
[----:B------:R-:W-:Y:S04]  /*46b0*/  STS.U16 [R5+0xba00], R31 ;  /* 0x00ba001f05007388 */ /* 0x000fe80000000400 */
[----:B------:R-:W-:Y:S04]  /*46c0*/  STS.U16 [R5+0xd800], R62 ;  /* 0x00d8003e05007388 */ /* 0x000fe80000000400 */
[----:B------:R-:W-:Y:S01]  /*46d0*/  STS.U16 [R5+0xda00], R134 ;  /* 0x00da008605007388 */ /* 0x000fe20000000400 */
[----:B------:R-:W-:-:S02]  /*46e0*/  LOP3.LUT R30, R14, 0x20, RZ, 0x3c, !PT ;  /* 0x000000200e1e7812 */ /* 0x000fc400078e3cff */
[----:B------:R-:W-:Y:S01]  /*46f0*/  LOP3.LUT R60, R12, 0x40, RZ, 0x3c, !PT ;  /* 0x000000400c3c7812 */ /* 0x000fe200078e3cff */
[----:B------:R-:W3:Y:S04]  /*4700*/  S2R R61, SR_CTAID.X ;  /* 0x00000000003d7919 */ /* 0x000ee80000002500 */
[----:B------:R-:W4:Y:S04]  /*4710*/  LDL.64 R202, [R1+0x60] ;  /* 0x0000600001ca7983 */ /* 0x000f280000100a00 */
[----:B0-----:R-:W5:Y:S04]  /*4720*/  LDL.64 R206, [R1+0x70] ;  /* 0x0000700001ce7983 */ /* 0x001f680000100a00 */
[----:B--2---:R-:W-:Y:S04]  /*4730*/  STS.U16 [R5+0xf800], R214 ;  /* 0x00f800d605007388 */ /* 0x004fe80000000400 */
[----:B-1----:R-:W2:Y:S04]  /*4740*/  LDL.64 R192, [R1+0x40] ;  /* 0x0000400001c07983 */ /* 0x002ea80000100a00 */
[----:B------:R-:W2:Y:S04]  /*4750*/  LDL.64 R170, [R1+0x30] ;  /* 0x0000300001aa7983 */ /* 0x000ea80000100a00 */
[----:B------:R-:W2:Y:S04]  /*4760*/  LDL.64 R160, [R1+0x10] ;  /* 0x0000100001a07983 */ /* 0x000ea80000100a00 */
        /* <DEDUP_REMOVED lines=9> */
[----:B------:R-:W-:Y:S06]  /*4800*/  BAR.SYNC.DEFER_BLOCKING 0x0 ;  /* 0x0000000000007b1d */ /* 0x000fec0000010000 */
[----:B------:R-:W2:Y:S04]  /*4810*/  LDL.64 R198, [R1+0x58] ;  /* 0x0000580001c67983 */ /* 0x000ea80000100a00 */
[----:B------:R-:W2:Y:S04]  /*4820*/  LDL.64 R138, [R1] ;  /* 0x00000000018a7983 */ /* 0x000ea80000100a00 */
[----:B------:R-:W-:Y:S04]  /*4830*/  LDSM.16.MT88.4 R36, [R14] ;  /* 0x000000000e24783b */ /* 0x000fe80000004200 */
[----:B------:R-:W0:Y:S04]  /*4840*/  LDSM.16.M88.4 R44, [R12+0x8000] ;  /* 0x008000000c2c783b */ /* 0x000e280000000200 */
[----:B------:R-:W1:Y:S04]  /*4850*/  LDSM.16.MT88.4 R52, [R30] ;  /* 0x000000001e34783b */ /* 0x000e680000004200 */
[----:B------:R-:W1:Y:S04]  /*4860*/  LDSM.16.MT88.4 R32, [R14+0x400] ;  /* 0x000400000e20783b */ /* 0x000e680000004200 */
[----:B------:R-:W3:Y:S04]  /*4870*/  LDSM.16.MT88.4 R40, [R30+0x400] ;  /* 0x000400001e28783b */ /* 0x000ee80000004200 */
[----:B------:R-:W-:Y:S04]  /*4880*/  LDSM.16.MT88.4 R4, [R14+0x800] ;  /* 0x000800000e04783b */ /* 0x000fe80000004200 */
[----:B------:R-:W3:Y:S04]  /*4890*/  LDSM.16.M88.4 R56, [R60+0x8000] ;  /* 0x008000003c38783b */ /* 0x000ee80000000200 */
[----:B------:R-:W3:Y:S01]  /*48a0*/  LDSM.16.MT88.4 R48, [R30+0x800] ;  /* 0x000800001e30783b */ /* 0x000ee20000004200 */
[-C--:B0-----:R-:W-:Y:S08]  /*48b0*/  HMMA.16816.F32 R36, R36, R44.reuse, RZ ;  /* 0x0000002c2424723c */ /* 0x081ff000000018ff */
[----:B-1----:R-:W-:Y:S11]  /*48c0*/  HMMA.16816.F32 R52, R52, R44, RZ ;  /* 0x0000002c3434723c */ /* 0x002ff600000018ff */
[----:B------:R-:W-:Y:S05]  /*48d0*/  @!UPT UIADD3 URZ, URZ, URZ, URZ ;  /* 0x0000003f3f3ff290 */ /* 0x000fea000fffe03f */
[-C--:B------:R-:W-:Y:S01]  /*48e0*/  HMMA.16816.F32 R32, R32, R46.reuse, R36 ;  /* 0x0000002e2020723c */ /* 0x080fe20000001824 */
[----:B------:R-:W0:Y:S07]  /*48f0*/  LDSM.16.MT88.4 R36, [R14+0xc00] ;  /* 0x000c00000e24783b */ /* 0x000e2e0000004200 */
[----:B---3--:R-:W-:Y:S01]  /*4900*/  HMMA.16816.F32 R44, R40, R46, R52 ;  /* 0x0000002e282c723c */ /* 0x008fe20000001834 */
[----:B------:R-:W1:Y:S04]  /*4910*/  LDSM.16.MT88.4 R40, [R30+0xc00] ;  /* 0x000c00001e28783b */ /* 0x000e680000004200 */
[----:B------:R-:W-:Y:S11]  /*4920*/  LDSM.16.M88.4 R52, [R12+0x8080] ;  /* 0x008080000c34783b */ /* 0x000ff60000000200 */
[-C--:B------:R-:W-:Y:S01]  /*4930*/  HMMA.16816.F32 R4, R4, R56.reuse, R32 ;  /* 0x000000380404723c */ /* 0x080fe20000001820 */
[----:B------:R-:W3:Y:S07]  /*4940*/  LDSM.16.MT88.4 R32, [R14+0x1000] ;  /* 0x001000000e20783b */ /* 0x000eee0000004200 */
[----:B------:R-:W-:Y:S01]  /*4950*/  HMMA.16816.F32 R48, R48, R56, R44 ;  /* 0x000000383030723c */ /* 0x000fe2000000182c */
[----:B------:R-:W3:Y:S11]  /*4960*/  LDSM.16.MT88.4 R44, [R30+0x1000] ;  /* 0x001000001e2c783b */ /* 0x000ef60000004200 */
[----:B------:R-:W-:Y:S04]  /*4970*/  @!UPT UIADD3 URZ, URZ, URZ, URZ ;  /* 0x0000003f3f3ff290 */ /* 0x000fe8000fffe03f */
[-C--:B0-----:R-:W-:Y:S01]  /*4980*/  HMMA.16816.F32 R36, R36, R58.reuse, R4 ;  /* 0x0000003a2424723c */ /* 0x081fe20000001804 */
[----:B------:R-:W0:Y:S07]  /*4990*/  LDSM.16.MT88.4 R4, [R14+0x1400] ;  /* 0x001400000e04783b */ /* 0x000e2e0000004200 */
[----:B-1----:R-:W-:Y:S01]  /*49a0*/  HMMA.16816.F32 R56, R40, R58, R48 ;  /* 0x0000003a2838723c */ /* 0x002fe20000001830 */
[----:B------:R-:W1:Y:S04]  /*49b0*/  LDSM.16.MT88.4 R40, [R30+0x1400] ;  /* 0x001400001e28783b */ /* 0x000e680000004200 */
[----:B------:R-:W-:Y:S11]  /*49c0*/  LDSM.16.M88.4 R48, [R60+0x8080] ;  /* 0x008080003c30783b */ /* 0x000ff60000000200 */
[-C--:B---3--:R-:W-:Y:S01]  /*49d0*/  HMMA.16816.F32 R32, R32, R52.reuse, R36 ;  /* 0x000000342020723c */ /* 0x088fe20000001824 */
        /* <DEDUP_REMOVED lines=12> */
[----:B------:R-:W4:Y:S11]  /*4aa0*/  LDSM.16.MT88.4 R52, [R30+0x2000] ;  /* 0x002000001e34783b */ /* 0x000f360000004200 */
        /* <DEDUP_REMOVED lines=8> */
[----:B----4-:R-:W-:Y:S01]  /*4b30*/  HMMA.16816.F32 R52, R52, R40, R48 ;  /* 0x000000283434723c */ /* 0x010fe20000001830 */
[----:B------:R-:W4:Y:S11]  /*4b40*/  LDSM.16.MT88.4 R48, [R30+0x2800] ;  /* 0x002800001e30783b */ /* 0x000f360000004200 */
[----:B------:R-:W-:Y:S04]  /*4b50*/  @!UPT UIADD3 URZ, URZ, URZ, URZ ;  /* 0x0000003f3f3ff290 */ /* 0x000fe8000fffe03f */
[-C--:B0-----:R-:W-:Y:S01]  /*4b60*/  HMMA.16816.F32 R36, R36, R42.reuse, R4 ;  /* 0x0000002a2424723c */ /* 0x081fe20000001804 */
[----:B------:R-:W0:Y:S07]  /*4b70*/  LDSM.16.MT88.4 R4, [R14+0x2c00] ;  /* 0x002c00000e04783b */ /* 0x000e2e0000004200 */
[----:B-1----:R-:W-:Y:S01]  /*4b80*/  HMMA.16816.F32 R40, R44, R42, R52 ;  /* 0x0000002a2c28723c */ /* 0x002fe20000001834 */
[----:B------:R-:W-:Y:S04]  /*4b90*/  LDSM.16.MT88.4 R44, [R14+0x3000] ;  /* 0x003000000e2c783b */ /* 0x000fe80000004200 */
[----:B------:R-:W-:Y:S11]  /*4ba0*/  LDSM.16.M88.4 R52, [R12+0x8180] ;  /* 0x008180000c34783b */ /* 0x000ff60000000200 */
[-C--:B---3--:R-:W-:Y:S01]  /*4bb0*/  HMMA.16816.F32 R32, R32, R56.reuse, R36 ;  /* 0x000000382020723c */ /* 0x088fe20000001824 */
[----:B------:R-:W1:Y:S07]  /*4bc0*/  LDSM.16.MT88.4 R36, [R30+0x2c00] ;  /* 0x002c00001e24783b */ /* 0x000e6e0000004200 */
[----:B----4-:R-:W-:Y:S01]  /*4bd0*/  HMMA.16816.F32 R48, R48, R56, R40 ;  /* 0x000000383030723c */ /* 0x010fe20000001828 */
[----:B------:R-:W3:Y:S11]  /*4be0*/  LDSM.16.MT88.4 R40, [R30+0x3000] ;  /* 0x003000001e28783b */ /* 0x000ef60000004200 */
[----:B------:R-:W-:Y:S04]  /*4bf0*/  @!UPT UIADD3 URZ, URZ, URZ, URZ ;  /* 0x0000003f3f3ff290 */ /* 0x000fe8000fffe03f */
[-C--:B0-----:R-:W-:Y:S01]  /*4c00*/  HMMA.16816.F32 R4, R4, R58.reuse, R32 ;  /* 0x0000003a0404723c */ /* 0x081fe20000001820 */
[----:B------:R-:W0:Y:S07]  /*4c10*/  LDSM.16.MT88.4 R32, [R14+0x3400] ;  /* 0x003400000e20783b */ /* 0x000e2e0000004200 */
[----:B-1----:R-:W-:Y:S01]  /*4c20*/  HMMA.16816.F32 R56, R36, R58, R48 ;  /* 0x0000003a2438723c */ /* 0x002fe20000001830 */
[----:B------:R-:W1:Y:S04]  /*4c30*/  LDSM.16.MT88.4 R36, [R30+0x3400] ;  /* 0x003400001e24783b */ /* 0x000e680000004200 */
[----:B------:R-:W-:Y:S11]  /*4c40*/  LDSM.16.MT88.4 R48, [R14+0x3800] ;  /* 0x003800000e30783b */ /* 0x000ff60000004200 */
[-C--:B------:R-:W-:Y:S01]  /*4c50*/  HMMA.16816.F32 R44, R44, R52.reuse, R4 ;  /* 0x000000342c2c723c */ /* 0x080fe20000001804 */
[----:B------:R-:W4:Y:S07]  /*4c60*/  LDSM.16.M88.4 R4, [R60+0x8180] ;  /* 0x008180003c04783b */ /* 0x000f2e0000000200 */
[----:B---3--:R-:W-:Y:S01]  /*4c70*/  HMMA.16816.F32 R40, R40, R52, R56 ;  /* 0x000000342828723c */ /* 0x008fe20000001838 */
[----:B------:R-:W-:Y:S11]  /*4c80*/  LDSM.16.MT88.4 R56, [R14+0x3c00] ;  /* 0x003c00000e38783b */ /* 0x000ff60000004200 */
[----:B------:R-:W-:Y:S04]  /*4c90*/  @!UPT UIADD3 URZ, URZ, URZ, URZ ;  /* 0x0000003f3f3ff290 */ /* 0x000fe8000fffe03f */
[-C--:B0-----:R-:W-:Y:S01]  /*4ca0*/  HMMA.16816.F32 R32, R32, R54.reuse, R44 ;  /* 0x000000362020723c */ /* 0x081fe2000000182c */
[----:B------:R-:W0:Y:S07]  /*4cb0*/  LDSM.16.MT88.4 R44, [R30+0x3800] ;  /* 0x003800001e2c783b */ /* 0x000e2e0000004200 */
[----:B-1----:R-:W-:Y:S01]  /*4cc0*/  HMMA.16816.F32 R52, R36, R54, R40 ;  /* 0x000000362434723c */ /* 0x002fe20000001828 */
[----:B------:R-:W-:Y:S04]  /*4cd0*/  LDSM.16.MT88.4 R36, [R14+0x4000] ;  /* 0x004000000e24783b */ /* 0x000fe80000004200 */
[----:B------:R-:W-:Y:S11]  /*4ce0*/  LDSM.16.M88.4 R40, [R12+0x8200] ;  /* 0x008200000c28783b */ /* 0x000ff60000000200 */
[-C--:B----4-:R-:W-:Y:S01]  /*4cf0*/  HMMA.16816.F32 R48, R48, R4.reuse, R32 ;  /* 0x000000043030723c */ /* 0x090fe20000001820 */
[----:B------:R-:W1:Y:S07]  /*4d00*/  LDSM.16.MT88.4 R32, [R30+0x3c00] ;  /* 0x003c00001e20783b */ /* 0x000e6e0000004200 */
[----:B0-----:R-:W-:Y:S01]  /*4d10*/  HMMA.16816.F32 R44, R44, R4, R52 ;  /* 0x000000042c2c723c */ /* 0x001fe20000001834 */
[----:B------:R-:W0:Y:S11]  /*4d20*/  LDSM.16.MT88.4 R52, [R30+0x4000] ;  /* 0x004000001e34783b */ /* 0x000e360000004200 */
[----:B------:R-:W-:Y:S04]  /*4d30*/  @!UPT UIADD3 URZ, URZ, URZ, URZ ;  /* 0x0000003f3f3ff290 */ /* 0x000fe8000fffe03f */
[-C--:B------:R-:W-:Y:S01]  /*4d40*/  HMMA.16816.F32 R56, R56, R6.reuse, R48 ;  /* 0x000000063838723c */ /* 0x080fe20000001830 */
[----:B------:R-:W3:Y:S07]  /*4d50*/  LDSM.16.MT88.4 R48, [R14+0x4400] ;  /* 0x004400000e30783b */ /* 0x000eee0000004200 */
[----:B-1----:R-:W-:Y:S01]  /*4d60*/  HMMA.16816.F32 R32, R32, R6, R44 ;  /* 0x000000062020723c */ /* 0x002fe2000000182c */
[----:B------:R-:W-:Y:S04]  /*4d70*/  LDSM.16.MT88.4 R44, [R14+0x4800] ;  /* 0x004800000e2c783b */ /* 0x000fe80000004200 */
[----:B------:R-:W-:Y:S11]  /*4d80*/  LDSM.16.M88.4 R4, [R60+0x8200] ;  /* 0x008200003c04783b */ /* 0x000ff60000000200 */
[-C--:B------:R-:W-:Y:S01]  /*4d90*/  HMMA.16816.F32 R56, R36, R40.reuse, R56 ;  /* 0x000000282438723c */ /* 0x080fe20000001838 */
[----:B------:R-:W1:Y:S07]  /*4da0*/  LDSM.16.MT88.4 R36, [R30+0x4400] ;  /* 0x004400001e24783b */ /* 0x000e6e0000004200 */
[----:B0-----:R-:W-:Y:S01]  /*4db0*/  HMMA.16816.F32 R32, R52, R40, R32 ;  /* 0x000000283420723c */ /* 0x001fe20000001820 */
[----:B------:R-:W-:Y:S11]  /*4dc0*/  LDSM.16.MT88.4 R52, [R14+0x4c00] ;  /* 0x004c00000e34783b */ /* 0x000ff60000004200 */
[----:B------:R-:W-:Y:S04]  /*4dd0*/  @!UPT UIADD3 URZ, URZ, URZ, URZ ;  /* 0x0000003f3f3ff290 */ /* 0x000fe8000fffe03f */
[-C--:B---3--:R-:W-:Y:S01]  /*4de0*/  HMMA.16816.F32 R56, R48, R42.reuse, R56 ;  /* 0x0000002a3038723c */ /* 0x088fe20000001838 */
[----:B------:R-:W0:Y:S07]  /*4df0*/  LDSM.16.MT88.4 R48, [R30+0x4800] ;  /* 0x004800001e30783b */ /* 0x000e2e0000004200 */
[----:B-1----:R-:W-:Y:S01]  /*4e00*/  HMMA.16816.F32 R32, R36, R42, R32 ;  /* 0x0000002a2420723c */ /* 0x002fe20000001820 */
[----:B------:R-:W1:Y:S04]  /*4e10*/  LDSM.16.MT88.4 R36, [R30+0x4c00] ;  /* 0x004c00001e24783b */ /* 0x000e680000004200 */
[----:B------:R-:W-:Y:S11]  /*4e20*/  LDSM.16.M88.4 R40, [R12+0x8280] ;  /* 0x008280000c28783b */ /* 0x000ff60000000200 */
[-C--:B------:R-:W-:Y:S01]  /*4e30*/  HMMA.16816.F32 R56, R44, R4.reuse, R56 ;  /* 0x000000042c38723c */ /* 0x080fe20000001838 */
[----:B------:R-:W3:Y:S07]  /*4e40*/  LDSM.16.MT88.4 R44, [R14+0x5000] ;  /* 0x005000000e2c783b */ /* 0x000eee0000004200 */
[----:B0-----:R-:W-:Y:S01]  /*4e50*/  HMMA.16816.F32 R32, R48, R4, R32 ;  /* 0x000000043020723c */ /* 0x001fe20000001820 */
[----:B------:R-:W0:Y:S11]  /*4e60*/  LDSM.16.MT88.4 R48, [R30+0x5000] ;  /* 0x005000001e30783b */ /* 0x000e360000004200 */
[----:B------:R-:W-:Y:S04]  /*4e70*/  @!UPT UIADD3 URZ, URZ, URZ, URZ ;  /* 0x0000003f3f3ff290 */ /* 0x000fe8000fffe03f */
[-C--:B------:R-:W-:Y:S01]  /*4e80*/  HMMA.16816.F32 R56, R52, R6.reuse, R56 ;  /* 0x000000063438723c */ /* 0x080fe20000001838 */
[----:B------:R-:W4:Y:S07]  /*4e90*/  LDSM.16.MT88.4 R52, [R14+0x5400] ;  /* 0x005400000e34783b */ /* 0x000f2e0000004200 */
[----:B-1----:R-:W-:Y:S01]  /*4ea0*/  HMMA.16816.F32 R32, R36, R6, R32 ;  /* 0x000000062420723c */ /* 0x002fe20000001820 */
[----:B------:R-:W1:Y:S04]  /*4eb0*/  LDSM.16.MT88.4 R4, [R30+0x5400] ;  /* 0x005400001e04783b */ /* 0x000e680000004200 */
[----:B------:R-:W-:Y:S11]  /*4ec0*/  LDSM.16.M88.4 R36, [R60+0x8280] ;  /* 0x008280003c24783b */ /* 0x000ff60000000200 */
[-C--:B---3--:R-:W-:Y:S01]  /*4ed0*/  HMMA.16816.F32 R56, R44, R40.reuse, R56 ;  /* 0x000000282c38723c */ /* 0x088fe20000001838 */
[----:B------:R-:W3:Y:S07]  /*4ee0*/  LDSM.16.MT88.4 R44, [R14+0x5800] ;  /* 0x005800000e2c783b */ /* 0x000eee0000004200 */
[----:B0-----:R-:W-:Y:S01]  /*4ef0*/  HMMA.16816.F32 R32, R48, R40, R32 ;  /* 0x000000283020723c */ /* 0x001fe20000001820 */
[----:B------:R-:W0:Y:S11]  /*4f00*/  LDSM.16.MT88.4 R48, [R30+0x5800] ;  /* 0x005800001e30783b */ /* 0x000e360000004200 */
[----:B------:R-:W-:Y:S04]  /*4f10*/  @!UPT UIADD3 URZ, URZ, URZ, URZ ;  /* 0x0000003f3f3ff290 */ /* 0x000fe8000fffe03f */
[-C--:B----4-:R-:W-:Y:S01]  /*4f20*/  HMMA.16816.F32 R56, R52, R42.reuse, R56 ;  /* 0x0000002a3438723c */ /* 0x090fe20000001838 */
[----:B------:R-:W4:Y:S07]  /*4f30*/  LDSM.16.MT88.4 R52, [R14+0x5c00] ;  /* 0x005c00000e34783b */ /* 0x000f2e0000004200 */
[----:B-1----:R-:W-:Y:S01]  /*4f40*/  HMMA.16816.F32 R4, R4, R42, R32 ;  /* 0x0000002a0404723c */ /* 0x002fe20000001820 */
[----:B------:R-:W1:Y:S04]  /*4f50*/  LDSM.16.MT88.4 R32, [R30+0x5c00] ;  /* 0x005c00001e20783b */ /* 0x000e680000004200 */
[----:B------:R-:W-:Y:S11]  /*4f60*/  LDSM.16.M88.4 R40, [R12+0x8300] ;  /* 0x008300000c28783b */ /* 0x000ff60000000200 */
[-C--:B---3--:R-:W-:Y:S01]  /*4f70*/  HMMA.16816.F32 R56, R44, R36.reuse, R56 ;  /* 0x000000242c38723c */ /* 0x088fe20000001838 */
[----:B------:R-:W3:Y:S07]  /*4f80*/  LDSM.16.MT88.4 R44, [R14+0x6000] ;  /* 0x006000000e2c783b */ /* 0x000eee0000004200 */
[----:B0-----:R-:W-:Y:S01]  /*4f90*/  HMMA.16816.F32 R4, R48, R36, R4 ;  /* 0x000000243004723c */ /* 0x001fe20000001804 */
[----:B------:R-:W-:Y:S11]  /*4fa0*/  LDSM.16.MT88.4 R48, [R14+0x6400] ;  /* 0x006400000e30783b */ /* 0x000ff60000004200 */
[----:B------:R-:W-:Y:S04]  /*4fb0*/  @!UPT UIADD3 URZ, URZ, URZ, URZ ;  /* 0x0000003f3f3ff290 */ /* 0x000fe8000fffe03f */
[-C--:B----4-:R-:W-:Y:S01]  /*4fc0*/  HMMA.16816.F32 R56, R52, R38.reuse, R56 ;  /* 0x000000263438723c */ /* 0x090fe20000001838 */
[----:B------:R-:W0:Y:S07]  /*4fd0*/  LDSM.16.MT88.4 R52, [R30+0x6000] ;  /* 0x006000001e34783b */ /* 0x000e2e0000004200 */
        /* <DEDUP_REMOVED lines=8> */
[-C--:B------:R-:W-:Y:S01]  /*5060*/  HMMA.16816.F32 R56, R48, R42.reuse, R56 ;  /* 0x0000002a3038723c */ /* 0x080fe20000001838 */
[----:B------:R-:W0:Y:S07]  /*5070*/  LDSM.16.MT88.4 R48, [R30+0x6800] ;  /* 0x006800001e30783b */ /* 0x000e2e0000004200 */
        /* <DEDUP_REMOVED lines=16> */
[----:B------:R-:W0:Y:S04]  /*5180*/  LDSM.16.MT88.4 R48, [R30+0x7800] ;  /* 0x007800001e30783b */ /* 0x000e280000004200 */
[----:B------:R-:W2:Y:S11]  /*5190*/  S2R R221, SR_TID.X ;  /* 0x0000000000dd7919 */ /* 0x000eb60000002100 */
[-C--:B----4-:R-:W-:Y:S01]  /*51a0*/  HMMA.16816.F32 R52, R52, R42.reuse, R56 ;  /* 0x0000002a3434723c */ /* 0x090fe20000001838 */
[----:B------:R-:W4:Y:S07]  /*51b0*/  LDSM.16.MT88.4 R56, [R14+0x7c00] ;  /* 0x007c00000e38783b */ /* 0x000f2e0000004200 */
[----:B-1----:R-:W-:Y:S01]  /*51c0*/  HMMA.16816.F32 R4, R36, R42, R4 ;  /* 0x0000002a2404723c */ /* 0x002fe20000001804 */
[----:B------:R1:W5:Y:S04]  /*51d0*/  LDSM.16.MT88.4 R36, [R30+0x7c00] ;  /* 0x007c00001e24783b */ /* 0x0003680000004200 */
[----:B-1----:R-:W1:Y:S11]  /*51e0*/  S2R R30, SR_CTAID.X ;  /* 0x00000000001e7919 */ /* 0x002e760000002500 */
[----:B---3--:R-:W-:Y:S01]  /*51f0*/  HMMA.16816.F32 R44, R44, R32, R52 ;  /* 0x000000202c2c723c */ /* 0x008fe20000001834 */
[----:B--2---:R-:W-:-:S02]  /*5200*/  LOP3.LUT R31, R221, 0x3, RZ, 0xc0, !PT ;  /* 0x00000003dd1f7812 */ /* 0x004fc400078ec0ff */
[----:B------:R-:W-:Y:S02]  /*5210*/  LOP3.LUT R223, R221, 0x1c, RZ, 0xc0, !PT ;  /* 0x0000001cdddf7812 */ /* 0x000fe400078ec0ff */
[----:B------:R-:W-:Y:S01]  /*5220*/  SHF.L.U32 R61, R61, 0x5, RZ ;  /* 0x000000053d3d7819 */ /* 0x000fe200000006ff */
[----:B------:R-:W-:Y:S01]  /*5230*/  IMAD.SHL.U32 R31, R31, 0x2, RZ ;  /* 0x000000021f1f7824 */ /* 0x000fe200078e00ff */
[C---:B------:R-:W-:Y:S01]  /*5240*/  LOP3.LUT R29, R221.reuse, 0x60, RZ, 0xc0, !PT ;  /* 0x00000060dd1d7812 */ /* 0x040fe200078ec0ff */
[----:B------:R-:W2:Y:S01]  /*5250*/  S2R R60, SR_CTAID.X ;  /* 0x00000000003c7919 */ /* 0x000ea20000002500 */
[----:B------:R-:W-:Y:S02]  /*5260*/  LOP3.LUT R221, R221, 0x1c, RZ, 0xc0, !PT ;  /* 0x0000001cdddd7812 */ /* 0x000fe400078ec0ff */
[----:B------:R-:W-:Y:S01]  /*5270*/  LEA.HI R29, R29, R31, RZ, 0x1e ;  /* 0x0000001f1d1d7211 */ /* 0x000fe200078ff0ff */
[----:B------:R-:W3:Y:S01]  /*5280*/  LDL.64 R54, [R1+0x88] ;  /* 0x0000880001367983 */ /* 0x000ee20000100a00 */
[----:B0-----:R-:W-:Y:S03]  /*5290*/  HMMA.16816.F32 R4, R48, R32, R4 ;  /* 0x000000203004723c */ /* 0x001fe60000001804 */
[----:B------:R-:W0:Y:S04]  /*52a0*/  S2R R31, SR_CTAID.X ;  /* 0x00000000001f7919 */ /* 0x000e280000002500 */
[----:B------:R-:W3:Y:S01]  /*52b0*/  LDL.64 R52, [R1+0x48] ;  /* 0x0000480001347983 */ /* 0x000ee20000100a00 */
[----:B-1----:R-:W-:-:S03]  /*52c0*/  SHF.L.U32 R30, R30, 0x5, RZ ;  /* 0x000000051e1e7819 */ /* 0x002fc600000006ff */
[----:B----4-:R-:W-:Y:S01]  /*52d0*/  HMMA.16816.F32 R44, R56, R34, R44 ;  /* 0x00000022382c723c */ /* 0x010fe2000000182c */
[----:B------:R-:W-:Y:S01]  /*52e0*/  IADD3 R29, P1, R29, UR4, RZ ;  /* 0x000000041d1d7c10 */ /* 0x000fe2000ff3e0ff */
[----:B------:R-:W4:Y:S01]  /*52f0*/  LDL.64 R50, [R1+0xb8] ;  /* 0x0000b80001327983 */ /* 0x000f220000100a00 */
[----:B------:R-:W-:Y:S02]  /*5300*/  LEA.HI R30, R223, R30, RZ, 0x1e ;  /* 0x0000001edf1e7211 */ /* 0x000fe400078ff0ff */
[C---:B------:R-:W-:Y:S01]  /*5310*/  LEA.HI R223, R221.reuse, 0x8, RZ, 0x1e ;  /* 0x00000008dddf7811 */ /* 0x040fe200078ff0ff */
[----:B------:R-:W3:Y:S01]  /*5320*/  LDL.64 R48, [R1+0xa0] ;  /* 0x0000a00001307983 */ /* 0x000ee20000100a00 */
[----:B------:R-:W-:Y:S01]  /*5330*/  LEA.HI R221, R221, 0x10, RZ, 0x1e ;  /* 0x00000010dddd7811 */ /* 0x000fe200078ff0ff */
[----:B--2---:R-:W-:Y:S02]  /*5340*/  IMAD.SHL.U32 R60, R60, 0x20, RZ ;  /* 0x000000203c3c7824 */ /* 0x004fe400078e00ff */
[----:B------:R-:W2:Y:S02]  /*5350*/  LDL.64 R56, [R1+0x90] ;  /* 0x0000900001387983 */ /* 0x000ea40000100a00 */
[----:B------:R-:W-:-:S02]  /*5360*/  IMAD.IADD R61, R61, 0x1, R221 ;  /* 0x000000013d3d7824 */ /* 0x000fc400078e02dd */
[----:B------:R-:W1:Y:S01]  /*5370*/  S2R R221, SR_TID.X ;  /* 0x0000000000dd7919 */ /* 0x000e620000002100 */
[----:B-----5:R-:W-:Y:S01]  /*5380*/  HMMA.16816.F32 R4, R36, R34, R4 ;  /* 0x000000222404723c */ /* 0x020fe20000001804 */
[----:B0-----:R-:W-:Y:S02]  /*5390*/  SHF.L.U32 R31, R31, 0x5, RZ ;  /* 0x000000051f1f7819 */ /* 0x001fe400000006ff */
[----:B------:R-:W5:Y:S03]  /*53a0*/  LDL.64 R58, [R1+0x20] ;  /* 0x00002000013a7983 */ /* 0x000f660000100a00 */
[----:B------:R-:W-:Y:S01]  /*53b0*/  IMAD.IADD R31, R31, 0x1, R223 ;  /* 0x000000011f1f7824 */ /* 0x000fe200078e02df */
[CC--:B------:R-:W-:Y:S02]  /*53c0*/  ISETP.GT.U32.AND P3, PT, R29.reuse, R30.reuse, PT ;  /* 0x0000001e1d00720c */ /* 0x0c0fe40003f64070 */
[----:B------:R-:W-:-:S02]  /*53d0*/  ISETP.GE.U32.AND P2, PT, R29, R30, PT ;  /* 0x0000001e1d00720c */ /* 0x000fc40003f46070 */
[----:B------:R-:W-:Y:S02]  /*53e0*/  IADD3.X R30, RZ, UR5, RZ, P1, !PT ;  /* 0x00000005ff1e7c10 */ /* 0x000fe40008ffe4ff */
[CC--:B------:R-:W-:Y:S01]  /*53f0*/  ISETP.GT.U32.AND P5, PT, R29.reuse, R31.reuse, PT ;  /* 0x0000001f1d00720c */ /* 0x0c0fe20003fa4070 */
[----:B------:R-:W-:Y:S01]  /*5400*/  FMUL R34, R44, c[0x0][0x188] ;  /* 0x000062002c227a20 */ /* 0x000fe20000400000 */
[----:B------:R-:W-:Y:S01]  /*5410*/  ISETP.GE.U32.AND P4, PT, R29, R31, PT ;  /* 0x0000001f1d00720c */ /* 0x000fe20003f86070 */
[----:B------:R-:W-:Y:S01]  /*5420*/  FMUL R32, R45, c[0x0][0x188] ;  /* 0x000062002d207a20 */ /* 0x000fe20000400000 */
[----:B-1----:R-:W-:Y:S01]  /*5430*/  LOP3.LUT R221, R221, 0x1c, RZ, 0xc0, !PT ;  /* 0x0000001cdddd7812 */ /* 0x002fe200078ec0ff */
[----:B------:R-:W-:Y:S01]  /*5440*/  FMUL R31, R46, c[0x0][0x188] ;  /* 0x000062002e1f7a20 */ /* 0x000fe20000400000 */
[----:B------:R-:W-:Y:S01]  /*5450*/  ISETP.GT.U32.AND.EX P3, PT, R30, RZ, PT, P3 ;  /* 0x000000ff1e00720c */ /* 0x000fe20003f64130 */
[----:B------:R-:W-:Y:S01]  /*5460*/  FMUL R47, R47, c[0x0][0x188] ;  /* 0x000062002f2f7a20 */ /* 0x000fe20000400000 */
[----:B------:R-:W-:-:S03]  /*5470*/  LEA.HI R221, R221, 0x18, RZ, 0x1e ;  /* 0x00000018dddd7811 */ /* 0x000fc600078ff0ff */
[----:B------:R-:W-:Y:S01]  /*5480*/  FMUL R4, R4, c[0x0][0x188] ;  /* 0x0000620004047a20 */ /* 0x000fe20000400000 */
[C---:B------:R-:W-:Y:S01]  /*5490*/  ISETP.GE.U32.AND.EX P2, PT, R30.reuse, RZ, PT, P2 ;  /* 0x000000ff1e00720c */ /* 0x040fe20003f46120 */
[----:B------:R-:W-:Y:S01]  /*54a0*/  FMUL R5, R5, c[0x0][0x188] ;  /* 0x0000620005057a20 */ /* 0x000fe20000400000 */
[----:B------:R-:W-:Y:S01]  /*54b0*/  ISETP.GT.U32.AND.EX P5, PT, R30, RZ, PT, P5 ;  /* 0x000000ff1e00720c */ /* 0x000fe20003fa4150 */
[----:B------:R-:W2:Y:S01]  /*54c0*/  LDL.64 R44, [R1+0xa8] ;  /* 0x0000a800012c7983 */ /* 0x000ea20000100a00 */
[----:B------:R-:W-:Y:S02]  /*54d0*/  IADD3 R60, R60, R221, RZ ;  /* 0x000000dd3c3c7210 */ /* 0x000fe40007ffe0ff */
[----:B------:R-:W-:Y:S02]  /*54e0*/  FSEL R34, R34, -INF , !P3 ;  /* 0xff80000022227808 */ /* 0x000fe40005800000 */
[----:B------:R-:W-:Y:S02]  /*54f0*/  FSEL R32, R32, -INF , !P2 ;  /* 0xff80000020207808 */ /* 0x000fe40005000000 */
[----:B------:R-:W-:-:S02]  /*5500*/  FSEL R31, R31, -INF , !P5 ;  /* 0xff8000001f1f7808 */ /* 0x000fc40006800000 */
[CC--:B------:R-:W-:Y:S02]  /*5510*/  ISETP.GT.U32.AND P1, PT, R29.reuse, R61.reuse, PT ;  /* 0x0000003d1d00720c */ /* 0x0c0fe40003f24070 */
[C---:B------:R-:W-:Y:S02]  /*5520*/  ISETP.GE.U32.AND P3, PT, R29.reuse, R61, PT ;  /* 0x0000003d1d00720c */ /* 0x040fe40003f66070 */
[CC--:B------:R-:W-:Y:S02]  /*5530*/  ISETP.GT.U32.AND P2, PT, R29.reuse, R60.reuse, PT ;  /* 0x0000003c1d00720c */ /* 0x0c0fe40003f44070 */
[----:B------:R-:W-:Y:S01]  /*5540*/  ISETP.GE.U32.AND P5, PT, R29, R60, PT ;  /* 0x0000003c1d00720c */ /* 0x000fe20003fa6070 */
[----:B------:R-:W-:Y:S01]  /*5550*/  FMUL R29, R7, c[0x0][0x188] ;  /* 0x00006200071d7a20 */ /* 0x000fe20000400000 */
[C---:B------:R-:W-:Y:S02]  /*5560*/  ISETP.GE.U32.AND.EX P4, PT, R30.reuse, RZ, PT, P4 ;  /* 0x000000ff1e00720c */ /* 0x040fe40003f86140 */
[----:B------:R-:W-:-:S02]  /*5570*/  ISETP.GT.U32.AND.EX P1, PT, R30, RZ, PT, P1 ;  /* 0x000000ff1e00720c */ /* 0x000fc40003f24110 */
[C---:B------:R-:W-:Y:S02]  /*5580*/  ISETP.GE.U32.AND.EX P3, PT, R30.reuse, RZ, PT, P3 ;  /* 0x000000ff1e00720c */ /* 0x040fe40003f66130 */
[C---:B------:R-:W-:Y:S02]  /*5590*/  ISETP.GT.U32.AND.EX P2, PT, R30.reuse, RZ, PT, P2 ;  /* 0x000000ff1e00720c */ /* 0x040fe40003f44120 */
[----:B------:R-:W-:Y:S01]  /*55a0*/  ISETP.GE.U32.AND.EX P5, PT, R30, RZ, PT, P5 ;  /* 0x000000ff1e00720c */ /* 0x000fe20003fa6150 */
[----:B------:R-:W-:Y:S01]  /*55b0*/  FMUL R30, R6, c[0x0][0x188] ;  /* 0x00006200061e7a20 */ /* 0x000fe20000400000 */
[----:B------:R-:W-:Y:S02]  /*55c0*/  FSEL R6, R47, -INF , !P4 ;  /* 0xff8000002f067808 */ /* 0x000fe40006000000 */
[----:B------:R-:W-:Y:S01]  /*55d0*/  FSEL R7, R4, -INF , !P1 ;  /* 0xff80000004077808 */ /* 0x000fe20004800000 */
[----:B------:R-:W0:Y:S01]  /*55e0*/  S2R R221, SR_TID.X ;  /* 0x0000000000dd7919 */ /* 0x000e220000002100 */
[----:B------:R-:W-:-:S02]  /*55f0*/  FSEL R33, R5, -INF , !P3 ;  /* 0xff80000005217808 */ /* 0x000fc40005800000 */
[----:B------:R-:W-:Y:S01]  /*5600*/  FSEL R30, R30, -INF , !P2 ;  /* 0xff8000001e1e7808 */ /* 0x000fe20005000000 */
[----:B------:R-:W2:Y:S01]  /*5610*/  LDL.64 R46, [R1+0xb0] ;  /* 0x0000b000012e7983 */ /* 0x000ea20000100a00 */
[----:B------:R-:W-:Y:S02]  /*5620*/  FSEL R29, R29, -INF , !P5 ;  /* 0xff8000001d1d7808 */ /* 0x000fe40006800000 */
[----:B------:R-:W-:Y:S02]  /*5630*/  FMNMX R37, R34, R32, !PT ;  /* 0x0000002022257209 */ /* 0x000fe40007800000 */
[----:B------:R-:W-:Y:S02]  /*5640*/  FMNMX R38, R31, R6, !PT ;  /* 0x000000061f267209 */ /* 0x000fe40007800000 */
[----:B------:R-:W-:Y:S02]  /*5650*/  FMNMX R35, R7, R33, !PT ;  /* 0x0000002107237209 */ /* 0x000fe40007800000 */
[----:B------:R-:W-:Y:S01]  /*5660*/  FMNMX R5, R30, R29, !PT ;  /* 0x0000001d1e057209 */ /* 0x000fe20007800000 */
[----:B------:R-:W1:Y:S04]  /*5670*/  SHFL.BFLY PT, R39, R37, 0x2, 0x1f ;  /* 0x0c401f0025277f89 */ /* 0x000e6800000e0000 */
[----:B------:R-:W0:Y:S04]  /*5680*/  SHFL.BFLY PT, R40, R38, 0x2, 0x1f ;  /* 0x0c401f0026287f89 */ /* 0x000e2800000e0000 */
[----:B------:R-:W0:Y:S04]  /*5690*/  SHFL.BFLY PT, R36, R35, 0x2, 0x1f ;  /* 0x0c401f0023247f89 */ /* 0x000e2800000e0000 */
[----:B------:R-:W0:Y:S01]  /*56a0*/  SHFL.BFLY PT, R4, R5, 0x2, 0x1f ;  /* 0x0c401f0005047f89 */ /* 0x000e2200000e0000 */
[----:B-1----:R-:W-:-:S02]  /*56b0*/  FMNMX R39, R37, R39, !PT ;  /* 0x0000002725277209 */ /* 0x002fc40007800000 */
[----:B0-----:R-:W-:Y:S02]  /*56c0*/  FMNMX R40, R38, R40, !PT ;  /* 0x0000002826287209 */ /* 0x001fe40007800000 */
[----:B------:R-:W-:Y:S02]  /*56d0*/  FMNMX R36, R35, R36, !PT ;  /* 0x0000002423247209 */ /* 0x000fe40007800000 */
[----:B------:R-:W-:Y:S01]  /*56e0*/  FMNMX R4, R5, R4, !PT ;  /* 0x0000000405047209 */ /* 0x000fe20007800000 */
[----:B------:R-:W0:Y:S04]  /*56f0*/  SHFL.BFLY PT, R35, R40, 0x1, 0x1f ;  /* 0x0c201f0028237f89 */ /* 0x000e2800000e0000 */
[----:B------:R-:W1:Y:S04]  /*5700*/  SHFL.BFLY PT, R5, R39, 0x1, 0x1f ;  /* 0x0c201f0027057f89 */ /* 0x000e6800000e0000 */
[----:B------:R-:W1:Y:S04]  /*5710*/  SHFL.BFLY PT, R37, R36, 0x1, 0x1f ;  /* 0x0c201f0024257f89 */ /* 0x000e6800000e0000 */
[----:B------:R-:W1:Y:S01]  /*5720*/  SHFL.BFLY PT, R38, R4, 0x1, 0x1f ;  /* 0x0c201f0004267f89 */ /* 0x000e6200000e0000 */
[----:B0-----:R-:W-:-:S02]  /*5730*/  FMNMX R35, R40, R35, !PT ;  /* 0x0000002328237209 */ /* 0x001fc40007800000 */
[----:B-1----:R-:W-:Y:S01]  /*5740*/  FMNMX R5, R39, R5, !PT ;  /* 0x0000000527057209 */ /* 0x002fe20007800000 */
[----:B------:R-:W-:Y:S01]  /*5750*/  BAR.SYNC.DEFER_BLOCKING 0x0 ;  /* 0x0000000000007b1d */ /* 0x000fe20000010000 */
[----:B------:R-:W-:Y:S02]  /*5760*/  FMNMX R37, R36, R37, !PT ;  /* 0x0000002524257209 */ /* 0x000fe40007800000 */
[----:B------:R-:W-:-:S03]  /*5770*/  FMNMX R38, R4, R38, !PT ;  /* 0x0000002604267209 */ /* 0x000fc60007800000 */
[----:B------:R-:W-:Y:S04]  /*5780*/  @P0 STS [R224+0x8000], R5 ;  /* 0x00800005e0000388 */ /* 0x000fe80000000800 */
[----:B------:R-:W-:Y:S04]  /*5790*/  @P0 STS [R222+0x8000], R35 ;  /* 0x00800023de000388 */ /* 0x000fe80000000800 */
[----:B------:R-:W-:Y:S04]  /*57a0*/  @P0 STS [R220+0x8000], R37 ;  /* 0x00800025dc000388 */ /* 0x000fe80000000800 */
[----:B------:R0:W-:Y:S04]  /*57b0*/  @P0 STS [R218+0x8000], R38 ;  /* 0x00800026da000388 */ /* 0x0001e80000000800 */
[----:B------:R-:W-:Y:S01]  /*57c0*/  BAR.SYNC.DEFER_BLOCKING 0x0 ;  /* 0x0000000000007b1d */ /* 0x000fe20000010000 */
[----:B------:R-:W-:-:S05]  /*57d0*/  LOP3.LUT R136, R221, 0x1c, RZ, 0xc0, !PT ;  /* 0x0000001cdd887812 */ /* 0x000fca00078ec0ff */
[----:B0-----:R-:W2:Y:S04]  /*57e0*/  LDL.64 R38, [R1+0x78] ;  /* 0x0000780001267983 */ /* 0x001ea80000100a00 */
[----:B------:R-:W0:Y:S04]  /*57f0*/  @!P6 LDS R17, [R252.X4+0x8000] ;  /* 0x00800000fc11e984 */ /* 0x000e280000004800 */
[----:B0-----:R-:W0:Y:S02]  /*5800*/  SHFL.BFLY PT, R4, R17, 0x2, 0x1f ;  /* 0x0c401f0011047f89 */ /* 0x001e2400000e0000 */
[----:B0-----:R-:W-:-:S05]  /*5810*/  FMNMX R4, R17, R4, !PT ;  /* 0x0000000411047209 */ /* 0x001fca0007800000 */
[----:B------:R-:W0:Y:S01]  /*5820*/  SHFL.BFLY PT, R5, R4, 0x1, 0x1f ;  /* 0x0c201f0004057f89 */ /* 0x000e2200000e0000 */
[----:B------:R-:W-:Y:S02]  /*5830*/  LOP3.LUT R221, R221, 0x1c, RZ, 0xc0, !PT ;  /* 0x0000001cdddd7812 */ /* 0x000fe400078ec0ff */
[----:B0-----:R-:W-:-:S05]  /*5840*/  FMNMX R5, R4, R5, !PT ;  /* 0x0000000504057209 */ /* 0x001fca0007800000 */
[----:B------:R-:W-:Y:S04]  /*5850*/  @P0 STS [R252.X4+0x8000], R5 ;  /* 0x00800005fc000388 */ /* 0x000fe80000004800 */
[----:B------:R-:W-:Y:S01]  /*5860*/  BAR.SYNC.DEFER_BLOCKING 0x0 ;  /* 0x0000000000007b1d */ /* 0x000fe20000010000 */
[C---:B------:R-:W-:Y:S02]  /*5870*/  LEA.HI R43, R221.reuse, 0x8, RZ, 0x1e ;  /* 0x00000008dd2b7811 */ /* 0x040fe400078ff0ff */
[C---:B------:R-:W-:Y:S02]  /*5880*/  LEA.HI R42, R221.reuse, 0x10, RZ, 0x1e ;  /* 0x00000010dd2a7811 */ /* 0x040fe400078ff0ff */
[----:B------:R-:W-:Y:S01]  /*5890*/  LEA.HI R41, R221, 0x18, RZ, 0x1e ;  /* 0x00000018dd297811 */ /* 0x000fe200078ff0ff */
[----:B------:R-:W0:Y:S04]  /*58a0*/  LDS R5, [R43.X16+0x8000] ;  /* 0x008000002b057984 */ /* 0x000e28000000c800 */
[----:B------:R1:W3:Y:S04]  /*58b0*/  LDS R36, [R42.X16+0x8000] ;  /* 0x008000002a247984 */ /* 0x0002e8000000c800 */
[----:B------:R-:W3:Y:S04]  /*58c0*/  LDS R4, [R136.X4+0x8000] ;  /* 0x0080000088047984 */ /* 0x000ee80000004800 */
[----:B------:R4:W3:Y:S04]  /*58d0*/  LDS R35, [R41.X16+0x8000] ;  /* 0x0080000029237984 */ /* 0x0008e8000000c800 */
[----:B-1----:R-:W2:Y:S04]  /*58e0*/  LDL.64 R42, [R1+0x98] ;  /* 0x00009800012a7983 */ /* 0x002ea80000100a00 */
[----:B----4-:R-:W4:Y:S01]  /*58f0*/  LDL.64 R40, [R1+0x80] ;  /* 0x0000800001287983 */ /* 0x010f220000100a00 */
[----:B0-----:R-:W-:-:S05]  /*5900*/  FMNMX R5, R5, R9, !PT ;  /* 0x0000000905057209 */ /* 0x001fca0007800000 */
[----:B------:R-:W-:-:S04]  /*5910*/  FADD R31, R31, -R5 ;  /* 0x800000051f1f7221 */ /* 0x000fc80000000000 */
[----:B------:R-:W-:Y:S02]  /*5920*/  FMUL R137, R31, 1.4426950216293334961 ;  /* 0x3fb8aa3b1f897820 */ /* 0x000fe40000400000 */
[----:B------:R-:W-:Y:S01]  /*5930*/  FADD R31, R6, -R5 ;  /* 0x80000005061f7221 */ /* 0x000fe20000000000 */
[----:B---3--:R-:W-:Y:S02]  /*5940*/  FMNMX R6, R36, R132, !PT ;  /* 0x0000008424067209 */ /* 0x008fe40007800000 */
[----:B------:R-:W-:Y:S01]  /*5950*/  FMNMX R4, R4, R28, !PT ;  /* 0x0000001c04047209 */ /* 0x000fe20007800000 */
[----:B------:R-:W-:Y:S02]  /*5960*/  FMUL R133, R31, 1.4426950216293334961 ;  /* 0x3fb8aa3b1f857820 */ /* 0x000fe40000400000 */
[----:B------:R-:W-:Y:S01]  /*5970*/  FADD R31, R7, -R6 ;  /* 0x80000006071f7221 */ /* 0x000fe20000000000 */
[----:B------:R-:W-:Y:S01]  /*5980*/  FMNMX R7, R35, R21, !PT ;  /* 0x0000001523077209 */ /* 0x000fe20007800000 */
[----:B------:R-:W-:-:S02]  /*5990*/  FADD R34, R34, -R4 ;  /* 0x8000000422227221 */ /* 0x000fc40000000000 */
[----:B------:R-:W-:Y:S02]  /*59a0*/  FADD R32, R32, -R4 ;  /* 0x8000000420207221 */ /* 0x000fe40000000000 */
[----:B------:R-:W-:Y:S02]  /*59b0*/  FADD R33, R33, -R6 ;  /* 0x8000000621217221 */ /* 0x000fe40000000000 */
[--C-:B------:R-:W-:Y:S02]  /*59c0*/  FADD R30, R30, -R7.reuse ;  /* 0x800000071e1e7221 */ /* 0x100fe40000000000 */
[----:B------:R-:W-:Y:S02]  /*59d0*/  FADD R29, R29, -R7 ;  /* 0x800000071d1d7221 */ /* 0x000fe40000000000 */
[----:B------:R-:W-:Y:S02]  /*59e0*/  FMUL R34, R34, 1.4426950216293334961 ;  /* 0x3fb8aa3b22227820 */ /* 0x000fe40000400000 */
[----:B------:R-:W-:-:S02]  /*59f0*/  FMUL R32, R32, 1.4426950216293334961 ;  /* 0x3fb8aa3b20207820 */ /* 0x000fc40000400000 */
[----:B------:R-:W-:Y:S02]  /*5a00*/  FMUL R31, R31, 1.4426950216293334961 ;  /* 0x3fb8aa3b1f1f7820 */ /* 0x000fe40000400000 */
[----:B------:R-:W-:Y:S01]  /*5a10*/  FMUL R33, R33, 1.4426950216293334961 ;  /* 0x3fb8aa3b21217820 */ /* 0x000fe20000400000 */
[----:B------:R-:W-:Y:S01]  /*5a20*/  MUFU.EX2 R134, R34 ;  /* 0x0000002200867308 */ /* 0x000fe20000000800 */
[----:B------:R-:W-:Y:S02]  /*5a30*/  FMUL R30, R30, 1.4426950216293334961 ;  /* 0x3fb8aa3b1e1e7820 */ /* 0x000fe40000400000 */
[----:B------:R-:W-:-:S05]  /*5a40*/  FMUL R29, R29, 1.4426950216293334961 ;  /* 0x3fb8aa3b1d1d7820 */ /* 0x000fca0000400000 */
[----:B------:R-:W0:Y:S08]  /*5a50*/  MUFU.EX2 R61, R32 ;  /* 0x00000020003d7308 */ /* 0x000e300000000800 */
[----:B------:R-:W-:Y:S08]  /*5a60*/  MUFU.EX2 R137, R137 ;  /* 0x0000008900897308 */ /* 0x000ff00000000800 */
[----:B------:R-:W1:Y:S08]  /*5a70*/  MUFU.EX2 R133, R133 ;  /* 0x0000008500857308 */ /* 0x000e700000000800 */
[----:B------:R-:W-:Y:S08]  /*5a80*/  MUFU.EX2 R135, R31 ;  /* 0x0000001f00877308 */ /* 0x000ff00000000800 */
[----:B------:R1:W3:Y:S08]  /*5a90*/  MUFU.EX2 R63, R33 ;  /* 0x00000021003f7308 */ /* 0x0002f00000000800 */
[----:B------:R-:W-:Y:S08]  /*5aa0*/  MUFU.EX2 R190, R30 ;  /* 0x0000001e00be7308 */ /* 0x000ff00000000800 */
[----:B------:R-:W5:Y:S01]  /*5ab0*/  MUFU.EX2 R62, R29 ;  /* 0x0000001d003e7308 */ /* 0x000f620000000800 */
[----:B0-----:R-:W-:-:S02]  /*5ac0*/  FADD R35, R134, R61 ;  /* 0x0000003d86237221 */ /* 0x001fc40000000000 */
[----:B-1----:R-:W-:Y:S02]  /*5ad0*/  FADD R33, R137, R133 ;  /* 0x0000008589217221 */ /* 0x002fe40000000000 */
[----:B---3--:R-:W-:Y:S01]  /*5ae0*/  FADD R32, R135, R63 ;  /* 0x0000003f87207221 */ /* 0x008fe20000000000 */
[----:B------:R-:W0:Y:S04]  /*5af0*/  SHFL.BFLY PT, R36, R35, 0x2, 0x1f ;  /* 0x0c401f0023247f89 */ /* 0x000e2800000e0000 */
[----:B------:R-:W1:Y:S01]  /*5b00*/  SHFL.BFLY PT, R34, R33, 0x2, 0x1f ;  /* 0x0c401f0021227f89 */ /* 0x000e6200000e0000 */
[----:B-----5:R-:W-:-:S03]  /*5b10*/  FADD R31, R190, R62 ;  /* 0x0000003ebe1f7221 */ /* 0x020fc60000000000 */
[----:B------:R-:W3:Y:S04]  /*5b20*/  SHFL.BFLY PT, R29, R32, 0x2, 0x1f ;  /* 0x0c401f00201d7f89 */ /* 0x000ee800000e0000 */
[----:B------:R-:W5:Y:S01]  /*5b30*/  SHFL.BFLY PT, R30, R31, 0x2, 0x1f ;  /* 0x0c401f001f1e7f89 */ /* 0x000f6200000e0000 */
[----:B0-----:R-:W-:Y:S02]  /*5b40*/  FADD R36, R35, R36 ;  /* 0x0000002423247221 */ /* 0x001fe40000000000 */
[----:B-1----:R-:W-:Y:S02]  /*5b50*/  FADD R34, R33, R34 ;  /* 0x0000002221227221 */ /* 0x002fe40000000000 */
[----:B---3--:R-:W-:Y:S02]  /*5b60*/  FADD R29, R32, R29 ;  /* 0x0000001d201d7221 */ /* 0x008fe40000000000 */
[----:B-----5:R-:W-:Y:S01]  /*5b70*/  FADD R30, R31, R30 ;  /* 0x0000001e1f1e7221 */ /* 0x020fe20000000000 */
[----:B------:R-:W0:Y:S04]  /*5b80*/  SHFL.BFLY PT, R32, R34, 0x1, 0x1f ;  /* 0x0c201f0022207f89 */ /* 0x000e2800000e0000 */
[----:B------:R-:W1:Y:S04]  /*5b90*/  SHFL.BFLY PT, R31, R36, 0x1, 0x1f ;  /* 0x0c201f00241f7f89 */ /* 0x000e6800000e0000 */
[----:B------:R-:W3:Y:S04]  /*5ba0*/  SHFL.BFLY PT, R33, R29, 0x1, 0x1f ;  /* 0x0c201f001d217f89 */ /* 0x000ee800000e0000 */
[----:B------:R-:W5:Y:S01]  /*5bb0*/  SHFL.BFLY PT, R35, R30, 0x1, 0x1f ;  /* 0x0c201f001e237f89 */ /* 0x000f6200000e0000 */
[----:B0-----:R-:W-:-:S02]  /*5bc0*/  FADD R32, R34, R32 ;  /* 0x0000002022207221 */ /* 0x001fc40000000000 */
[----:B-1----:R-:W-:Y:S01]  /*5bd0*/  FADD R31, R36, R31 ;  /* 0x0000001f241f7221 */ /* 0x002fe20000000000 */
[----:B------:R-:W-:Y:S01]  /*5be0*/  BAR.SYNC.DEFER_BLOCKING 0x0 ;  /* 0x0000000000007b1d */ /* 0x000fe20000010000 */
[----:B---3--:R-:W-:Y:S02]  /*5bf0*/  FADD R33, R29, R33 ;  /* 0x000000211d217221 */ /* 0x008fe40000000000 */
[----:B-----5:R-:W-:-:S03]  /*5c00*/  FADD R35, R30, R35 ;  /* 0x000000231e237221 */ /* 0x020fc60000000000 */
[----:B------:R-:W-:Y:S04]  /*5c10*/  @P0 STS [R224+0x8000], R31 ;  /* 0x0080001fe0000388 */ /* 0x000fe80000000800 */
[----:B------:R-:W-:Y:S04]  /*5c20*/  @P0 STS [R222+0x8000], R32 ;  /* 0x00800020de000388 */ /* 0x000fe80000000800 */
[----:B------:R-:W-:Y:S04]  /*5c30*/  @P0 STS [R220+0x8000], R33 ;  /* 0x00800021dc000388 */ /* 0x000fe80000000800 */
[----:B------:R-:W-:Y:S04]  /*5c40*/  @P0 STS [R218+0x8000], R35 ;  /* 0x00800023da000388 */ /* 0x000fe80000000800 */
[----:B------:R-:W-:Y:S06]  /*5c50*/  BAR.SYNC.DEFER_BLOCKING 0x0 ;  /* 0x0000000000007b1d */ /* 0x000fec0000010000 */
[----:B------:R-:W0:Y:S04]  /*5c60*/  @!P6 LDS R18, [R252.X4+0x8000] ;  /* 0x00800000fc12e984 */ /* 0x000e280000004800 */
[----:B0-----:R-:W0:Y:S02]  /*5c70*/  SHFL.BFLY PT, R29, R18, 0x2, 0x1f ;  /* 0x0c401f00121d7f89 */ /* 0x001e2400000e0000 */
[----:B0-----:R-:W-:-:S05]  /*5c80*/  FADD R29, R18, R29 ;  /* 0x0000001d121d7221 */ /* 0x001fca0000000000 */
[----:B------:R-:W0:Y:S01]  /*5c90*/  SHFL.BFLY PT, R30, R29, 0x1, 0x1f ;  /* 0x0c201f001d1e7f89 */ /* 0x000e2200000e0000 */
[----:B--2---:R-:W-:-:S03]  /*5ca0*/  IMAD.WIDE R32, R15, 0x2, R44 ;  /* 0x000000020f207825 */ /* 0x004fc600078e022c */
[----:B------:R-:W2:Y:S01]  /*5cb0*/  LDL.64 R44, [R1+0x50] ;  /* 0x00005000012c7983 */ /* 0x000ea20000100a00 */
[----:B0-----:R-:W-:-:S05]  /*5cc0*/  FADD R30, R29, R30 ;  /* 0x0000001e1d1e7221 */ /* 0x001fca0000000000 */
[----:B------:R0:W-:Y:S04]  /*5cd0*/  @P0 STS [R252.X4+0x8000], R30 ;  /* 0x0080001efc000388 */ /* 0x0001e80000004800 */
[----:B------:R-:W-:Y:S01]  /*5ce0*/  BAR.SYNC.DEFER_BLOCKING 0x0 ;  /* 0x0000000000007b1d */ /* 0x000fe20000010000 */
[----:B------:R-:W-:-:S04]  /*5cf0*/  IMAD.WIDE R36, R15, 0x2, R46 ;  /* 0x000000020f247825 */ /* 0x000fc800078e022e */
[C---:B------:R-:W-:Y:S01]  /*5d00*/  IMAD.WIDE R34, R15.reuse, 0x2, R48 ;  /* 0x000000020f227825 */ /* 0x040fe200078e0230 */
[----:B------:R-:W3:Y:S03]  /*5d10*/  LDL.64 R46, [R1+0x68] ;  /* 0x00006800012e7983 */ /* 0x000ee60000100a00 */
[C---:B0-----:R-:W-:Y:S01]  /*5d20*/  IMAD.WIDE R30, R15.reuse, 0x2, R50 ;  /* 0x000000020f1e7825 */ /* 0x041fe200078e0232 */
[----:B------:R-:W5:Y:S04]  /*5d30*/  LDL.64 R48, [R1+0x28] ;  /* 0x0000280001307983 */ /* 0x000f680000100a00 */
[----:B------:R-:W5:Y:S04]  /*5d40*/  LDL.64 R50, [R1+0x38] ;  /* 0x0000380001327983 */ /* 0x000f680000100a00 */
[----:B------:R0:W5:Y:S04]  /*5d50*/  LDG.E.U16 R29, [R34.64] ;  /* 0x00000006221d7981 */ /* 0x000168000c1e1500 */
[----:B------:R1:W5:Y:S01]  /*5d60*/  LDG.E.U16 R31, [R30.64] ;  /* 0x000000061e1f7981 */ /* 0x000362000c1e1500 */
[----:B----4-:R-:W-:-:S03]  /*5d70*/  IMAD.WIDE R40, R15, 0x2, R40 ;  /* 0x000000020f287825 */ /* 0x010fc600078e0228 */
[----:B------:R4:W5:Y:S01]  /*5d80*/  LDG.E.U16 R32, [R32.64] ;  /* 0x0000000620207981 */ /* 0x000962000c1e1500 */
[----:B0-----:R-:W-:-:S03]  /*5d90*/  IMAD.WIDE R34, R15, 0x2, R56 ;  /* 0x000000020f227825 */ /* 0x001fc600078e0238 */
[----:B------:R-:W5:Y:S04]  /*5da0*/  LDL.64 R56, [R1+0x18] ;  /* 0x0000180001387983 */ /* 0x000f680000100a00 */
[----:B-1----:R0:W5:Y:S04]  /*5db0*/  LDG.E.U16 R30, [R36.64] ;  /* 0x00000006241e7981 */ /* 0x002168000c1e1500 */
[----:B------:R1:W5:Y:S01]  /*5dc0*/  LDG.E.U16 R34, [R34.64] ;  /* 0x0000000622227981 */ /* 0x000362000c1e1500 */
[----:B0-----:R-:W-:-:S03]  /*5dd0*/  IMAD.WIDE R36, R15, 0x2, R54 ;  /* 0x000000020f247825 */ /* 0x001fc600078e0236 */
[----:B------:R-:W5:Y:S04]  /*5de0*/  LDL.64 R54, [R1+0x8] ;  /* 0x0000080001367983 */ /* 0x000f680000100a00 */
[----:B-1----:R0:W5:Y:S01]  /*5df0*/  LDG.E.U16 R35, [R40.64] ;  /* 0x0000000628237981 */ /* 0x002162000c1e1500 */
[----:B------:R-:W-:-:S03]  /*5e00*/  IMAD.WIDE R38, R15, 0x2, R38 ;  /* 0x000000020f267825 */ /* 0x000fc600078e0226 */
[----:B------:R1:W5:Y:S01]  /*5e10*/  LDG.E.U16 R36, [R36.64] ;  /* 0x0000000624247981 */ /* 0x000362000c1e1500 */
[----:B0-----:R-:W-:-:S03]  /*5e20*/  IMAD.WIDE R40, R15, 0x2, R202 ;  /* 0x000000020f287825 */ /* 0x001fc600078e02ca */
[----:B-1----:R0:W5:Y:S04]  /*5e30*/  LDG.E.U16 R37, [R38.64] ;  /* 0x0000000626257981 */ /* 0x002168000c1e1500 */
[----:B------:R1:W5:Y:S01]  /*5e40*/  LDG.E.U16 R40, [R40.64] ;  /* 0x0000000628287981 */ /* 0x000362000c1e1500 */
[----:B------:R-:W-:-:S04]  /*5e50*/  IMAD.WIDE R42, R15, 0x2, R42 ;  /* 0x000000020f2a7825 */ /* 0x000fc800078e022a */
[C---:B0-----:R-:W-:Y:S01]  /*5e60*/  IMAD.WIDE R38, R15.reuse, 0x2, R206 ;  /* 0x000000020f267825 */ /* 0x041fe200078e02ce */
[----:B----4-:R0:W4:Y:S05]  /*5e70*/  LDG.E.U16 R33, [R42.64] ;  /* 0x000000062a217981 */ /* 0x01012a000c1e1500 */
[----:B------:R1:W4:Y:S01]  /*5e80*/  LDG.E.U16 R39, [R38.64] ;  /* 0x0000000626277981 */ /* 0x000322000c1e1500 */
[----:B------:R-:W-:-:S04]  /*5e90*/  IMAD.WIDE R58, R15, 0x2, R58 ;  /* 0x000000020f3a7825 */ /* 0x000fc800078e023a */
[----:B0-----:R-:W-:-:S04]  /*5ea0*/  IMAD.WIDE R42, R15, 0x2, R198 ;  /* 0x000000020f2a7825 */ /* 0x001fc800078e02c6 */
[C---:B------:R-:W-:Y:S02]  /*5eb0*/  IMAD.WIDE R52, R15.reuse, 0x2, R52 ;  /* 0x000000020f347825 */ /* 0x040fe400078e0234 */
[----:B------:R0:W4:Y:S04]  /*5ec0*/  LDG.E.U16 R42, [R42.64] ;  /* 0x000000062a2a7981 */ /* 0x000128000c1e1500 */
[----:B0-----:R0:W4:Y:S02]  /*5ed0*/  LDG.E.U16 R43, [R52.64] ;  /* 0x00000006342b7981 */ /* 0x001124000c1e1500 */
[----:B0-----:R-:W-:-:S04]  /*5ee0*/  IMAD.WIDE R52, R15, 0x2, R138 ;  /* 0x000000020f347825 */ /* 0x001fc800078e028a */
[C---:B------:R-:W-:Y:S02]  /*5ef0*/  IMAD.WIDE R138, R15.reuse, 0x2, R244 ;  /* 0x000000020f8a7825 */ /* 0x040fe400078e02f4 */
[----:B------:R0:W4:Y:S02]  /*5f00*/  LDG.E.U16 R52, [R52.64] ;  /* 0x0000000634347981 */ /* 0x000124000c1e1500 */
[----:B--2---:R-:W-:-:S05]  /*5f10*/  IMAD.WIDE R44, R15, 0x2, R44 ;  /* 0x000000020f2c7825 */ /* 0x004fca00078e022c */
[----:B-1----:R1:W2:Y:S02]  /*5f20*/  LDG.E.U16 R41, [R44.64] ;  /* 0x000000062c297981 */ /* 0x0022a4000c1e1500 */
[----:B-1----:R-:W-:-:S06]  /*5f30*/  IMAD.WIDE R44, R15, 0x2, R192 ;  /* 0x000000020f2c7825 */ /* 0x002fcc00078e02c0 */
[----:B------:R1:W2:Y:S01]  /*5f40*/  LDG.E.U16 R45, [R44.64] ;  /* 0x000000062c2d7981 */ /* 0x0002a2000c1e1500 */
[----:B---3--:R-:W-:-:S04]  /*5f50*/  IMAD.WIDE R46, R15, 0x2, R46 ;  /* 0x000000020f2e7825 */ /* 0x008fc800078e022e */
[C---:B-----5:R-:W-:Y:S01]  /*5f60*/  IMAD.WIDE R48, R15.reuse, 0x2, R48 ;  /* 0x000000020f307825 */ /* 0x060fe200078e0230 */
[----:B------:R3:W5:Y:S03]  /*5f70*/  LDG.E.U16 R38, [R46.64] ;  /* 0x000000062e267981 */ /* 0x000766000c1e1500 */
[C---:B------:R-:W-:Y:S02]  /*5f80*/  IMAD.WIDE R50, R15.reuse, 0x2, R50 ;  /* 0x000000020f327825 */ /* 0x040fe400078e0232 */
[----:B------:R0:W2:Y:S04]  /*5f90*/  LDG.E.U16 R48, [R48.64] ;  /* 0x0000000630307981 */ /* 0x0000a8000c1e1500 */
[----:B-1----:R1:W2:Y:S01]  /*5fa0*/  LDG.E.U16 R44, [R50.64] ;  /* 0x00000006322c7981 */ /* 0x0022a2000c1e1500 */
[----:B---3--:R-:W-:-:S06]  /*5fb0*/  IMAD.WIDE R46, R15, 0x2, R170 ;  /* 0x000000020f2e7825 */ /* 0x008fcc00078e02aa */
[----:B------:R3:W2:Y:S01]  /*5fc0*/  LDG.E.U16 R46, [R46.64] ;  /* 0x000000062e2e7981 */ /* 0x0006a2000c1e1500 */
[----:B-1----:R-:W-:-:S04]  /*5fd0*/  IMAD.WIDE R50, R15, 0x2, R160 ;  /* 0x000000020f327825 */ /* 0x002fc800078e02a0 */
[C---:B------:R-:W-:Y:S02]  /*5fe0*/  IMAD.WIDE R56, R15.reuse, 0x2, R56 ;  /* 0x000000020f387825 */ /* 0x040fe400078e0238 */
[----:B------:R1:W2:Y:S04]  /*5ff0*/  LDG.E.U16 R51, [R50.64] ;  /* 0x0000000632337981 */ /* 0x0002a8000c1e1500 */
[----:B0-----:R0:W2:Y:S04]  /*6000*/  LDG.E.U16 R49, [R56.64] ;  /* 0x0000000638317981 */ /* 0x0010a8000c1e1500 */
[----:B---3--:R3:W2:Y:S01]  /*6010*/  LDG.E.U16 R47, [R58.64] ;  /* 0x000000063a2f7981 */ /* 0x0086a2000c1e1500 */
[----:B------:R-:W-:-:S04]  /*6020*/  IMAD.WIDE R54, R15, 0x2, R54 ;  /* 0x000000020f367825 */ /* 0x000fc800078e0236 */
[C---:B0-----:R-:W-:Y:S01]  /*6030*/  IMAD.WIDE R56, R15.reuse, 0x2, R240 ;  /* 0x000000020f387825 */ /* 0x041fe200078e02f0 */
[----:B-1----:R0:W2:Y:S03]  /*6040*/  LDG.E.U16 R50, [R54.64] ;  /* 0x0000000636327981 */ /* 0x0020a6000c1e1500 */
[C---:B---3--:R-:W-:Y:S02]  /*6050*/  IMAD.WIDE R58, R15.reuse, 0x2, R236 ;  /* 0x000000020f3a7825 */ /* 0x048fe400078e02ec */
[----:B------:R1:W3:Y:S02]  /*6060*/  LDG.E.U16 R57, [R56.64] ;  /* 0x0000000638397981 */ /* 0x0002e4000c1e1500 */
[----:B------:R-:W-:-:S04]  /*6070*/  IMAD.WIDE R160, R15, 0x2, R248 ;  /* 0x000000020fa07825 */ /* 0x000fc800078e02f8 */
[C---:B0-----:R-:W-:Y:S01]  /*6080*/  IMAD.WIDE R54, R15.reuse, 0x2, R250 ;  /* 0x000000020f367825 */ /* 0x041fe200078e02fa */
[----:B------:R0:W2:Y:S04]  /*6090*/  LDG.E.U16 R53, [R160.64] ;  /* 0x00000006a0357981 */ /* 0x0000a8000c1e1500 */
[----:B-1----:R1:W2:Y:S01]  /*60a0*/  LDG.E.U16 R56, [R58.64] ;  /* 0x000000063a387981 */ /* 0x0022a2000c1e1500 */
[----:B------:R-:W-:-:S03]  /*60b0*/  IMAD.WIDE R192, R15, 0x2, R228 ;  /* 0x000000020fc07825 */ /* 0x000fc600078e02e4 */
[----:B------:R0:W2:Y:S01]  /*60c0*/  LDG.E.U16 R54, [R54.64] ;  /* 0x0000000636367981 */ /* 0x0000a2000c1e1500 */
[----:B------:R-:W-:-:S04]  /*60d0*/  IMAD.WIDE R170, R15, 0x2, R216 ;  /* 0x000000020faa7825 */ /* 0x000fc800078e02d8 */
[C---:B-1----:R-:W-:Y:S01]  /*60e0*/  IMAD.WIDE R58, R15.reuse, 0x2, R232 ;  /* 0x000000020f3a7825 */ /* 0x042fe200078e02e8 */
[----:B------:R1:W2:Y:S04]  /*60f0*/  LDG.E.U16 R60, [R170.64] ;  /* 0x00000006aa3c7981 */ /* 0x0002a8000c1e1500 */
[----:B0-----:R0:W2:Y:S01]  /*6100*/  LDG.E.U16 R55, [R138.64] ;  /* 0x000000068a377981 */ /* 0x0010a2000c1e1500 */
[----:B------:R-:W-:-:S03]  /*6110*/  IMAD.WIDE R160, R15, 0x2, R208 ;  /* 0x000000020fa07825 */ /* 0x000fc600078e02d0 */
[----:B------:R1:W2:Y:S01]  /*6120*/  LDG.E.U16 R58, [R58.64] ;  /* 0x000000063a3a7981 */ /* 0x0002a2000c1e1500 */
[----:B0-----:R-:W-:-:S03]  /*6130*/  IMAD.WIDE R138, R15, 0x2, R212 ;  /* 0x000000020f8a7825 */ /* 0x001fc600078e02d4 */
[----:B-1----:R0:W3:Y:S01]  /*6140*/  LDG.E.U16 R59, [R192.64] ;  /* 0x00000006c03b7981 */ /* 0x0020e2000c1e1500 */
[----:B------:R-:W-:-:S03]  /*6150*/  IMAD.WIDE R170, R15, 0x2, R196 ;  /* 0x000000020faa7825 */ /* 0x000fc600078e02c4 */
[----:B------:R1:W3:Y:S04]  /*6160*/  LDG.E.U16 R191, [R138.64] ;  /* 0x000000068abf7981 */ /* 0x0002e8000c1e1500 */
[----:B------:R4:W3:Y:S04]  /*6170*/  LDG.E.U16 R199, [R170.64] ;  /* 0x00000006aac77981 */ /* 0x0008e8000c1e1500 */
[----:B0-----:R0:W3:Y:S01]  /*6180*/  LDG.E.U16 R192, [R160.64] ;  /* 0x00000006a0c07981 */ /* 0x0010e2000c1e1500 */
[----:B-1----:R-:W-:-:S05]  /*6190*/  IMAD.WIDE R138, R15, 0x2, R204 ;  /* 0x000000020f8a7825 */ /* 0x002fca00078e02cc */
[----:B------:R1:W3:Y:S01]  /*61a0*/  LDG.E.U16 R193, [R138.64] ;  /* 0x000000068ac17981 */ /* 0x0002e2000c1e1500 */
[----:B0-----:R-:W-:-:S05]  /*61b0*/  IMAD.WIDE R160, R15, 0x2, R200 ;  /* 0x000000020fa07825 */ /* 0x001fca00078e02c8 */
[----:B------:R0:W3:Y:S01]  /*61c0*/  LDG.E.U16 R198, [R160.64] ;  /* 0x00000006a0c67981 */ /* 0x0000e2000c1e1500 */
[----:B-1----:R-:W-:-:S04]  /*61d0*/  IMAD.WIDE R138, R15, 0x2, R194 ;  /* 0x000000020f8a7825 */ /* 0x002fc800078e02c2 */
[C---:B----4-:R-:W-:Y:S01]  /*61e0*/  IMAD.WIDE R170, R15.reuse, 0x2, R186 ;  /* 0x000000020faa7825 */ /* 0x050fe200078e02ba */
[----:B------:R1:W4:Y:S03]  /*61f0*/  LDG.E.U16 R202, [R138.64] ;  /* 0x000000068aca7981 */ /* 0x000326000c1e1500 */
[C---:B0-----:R-:W-:Y:S01]  /*6200*/  IMAD.WIDE R160, R15.reuse, 0x2, R188 ;  /* 0x000000020fa07825 */ /* 0x041fe200078e02bc */
[----:B------:R0:W3:Y:S04]  /*6210*/  LDG.E.U16 R206, [R170.64] ;  /* 0x00000006aace7981 */ /* 0x0000e8000c1e1500 */
[----:B------:R0:W3:Y:S01]  /*6220*/  LDG.E.U16 R203, [R160.64] ;  /* 0x00000006a0cb7981 */ /* 0x0000e2000c1e1500 */
[----:B-1----:R-:W-:-:S04]  /*6230*/  IMAD.WIDE R138, R15, 0x2, R184 ;  /* 0x000000020f8a7825 */ /* 0x002fc800078e02b8 */
[C---:B0-----:R-:W-:Y:S01]  /*6240*/  IMAD.WIDE R170, R15.reuse, 0x2, R180 ;  /* 0x000000020faa7825 */ /* 0x041fe200078e02b4 */
[----:B------:R0:W3:Y:S03]  /*6250*/  LDG.E.U16 R207, [R138.64] ;  /* 0x000000068acf7981 */ /* 0x0000e6000c1e1500 */
[C---:B------:R-:W-:Y:S01]  /*6260*/  IMAD.WIDE R160, R15.reuse, 0x2, R182 ;  /* 0x000000020fa07825 */ /* 0x040fe200078e02b6 */
[----:B------:R1:W3:Y:S04]  /*6270*/  LDG.E.U16 R211, [R170.64] ;  /* 0x00000006aad37981 */ /* 0x0002e8000c1e1500 */
[----:B------:R1:W4:Y:S01]  /*6280*/  LDG.E.U16 R210, [R160.64] ;  /* 0x00000006a0d27981 */ /* 0x000322000c1e1500 */
[----:B0-----:R-:W-:-:S04]  /*6290*/  IMAD.WIDE R138, R15, 0x2, R178 ;  /* 0x000000020f8a7825 */ /* 0x001fc800078e02b2 */
[C---:B-1----:R-:W-:Y:S01]  /*62a0*/  IMAD.WIDE R170, R15.reuse, 0x2, R174 ;  /* 0x000000020faa7825 */ /* 0x042fe200078e02ae */
[----:B------:R0:W4:Y:S03]  /*62b0*/  LDG.E.U16 R214, [R138.64] ;  /* 0x000000068ad67981 */ /* 0x000126000c1e1500 */
[C---:B------:R-:W-:Y:S01]  /*62c0*/  IMAD.WIDE R160, R15.reuse, 0x2, R176 ;  /* 0x000000020fa07825 */ /* 0x040fe200078e02b0 */
[----:B------:R1:W4:Y:S04]  /*62d0*/  LDG.E.U16 R219, [R170.64] ;  /* 0x00000006aadb7981 */ /* 0x000328000c1e1500 */
        /* <DEDUP_REMOVED lines=32> */
[C---:B-1----:R-:W-:Y:S02]  /*64e0*/  IMAD.WIDE R170, R15.reuse, 0x2, R158 ;  /* 0x000000020faa7825 */ /* 0x042fe400078e029e */
[----:B------:R0:W4:Y:S02]  /*64f0*/  LDG.E.U16 R138, [R138.64] ;  /* 0x000000068a8a7981 */ /* 0x000124000c1e1500 */
[----:B------:R-:W-:-:S06]  /*6500*/  IMAD.WIDE R160, R15, 0x2, R156 ;  /* 0x000000020fa07825 */ /* 0x000fcc00078e029c */
[----:B------:R1:W4:Y:S04]  /*6510*/  LDG.E.U16 R160, [R160.64] ;  /* 0x00000006a0a07981 */ /* 0x000328000c1e1500 */
[----:B0-----:R0:W4:Y:S04]  /*6520*/  LDG.E.U16 R139, [R170.64] ;  /* 0x00000006aa8b7981 */ /* 0x001128000c1e1500 */
[----:B-1----:R1:W5:Y:S04]  /*6530*/  LDS R161, [R136.X4+0x8000] ;  /* 0x0080000088a17984 */ /* 0x0023680000004800 */
[----:B0-----:R-:W0:Y:S01]  /*6540*/  S2R R171, SR_TID.X ;  /* 0x0000000000ab7919 */ /* 0x001e220000002100 */
[----:B------:R-:W-:-:S04]  /*6550*/  FADD R28, -R4, R28 ;  /* 0x0000001c041c7221 */ /* 0x000fc80000000100 */
[----:B------:R-:W-:-:S04]  /*6560*/  FMUL R28, R28, 1.4426950216293334961 ;  /* 0x3fb8aa3b1c1c7820 */ /* 0x000fc80000400000 */
[----:B-1----:R0:W5:Y:S02]  /*6570*/  MUFU.EX2 R136, R28 ;  /* 0x0000001c00887308 */ /* 0x0021640000000800 */
[----:B0-----:R-:W-:-:S04]  /*6580*/  LOP3.LUT R28, R171, 0x1c, RZ, 0xc0, !PT ;  /* 0x0000001cab1c7812 */ /* 0x001fc800078ec0ff */
[C---:B------:R-:W-:Y:S02]  /*6590*/  LEA.HI R171, R28.reuse, 0x8, RZ, 0x1e ;  /* 0x000000081cab7811 */ /* 0x040fe400078ff0ff */
[C---:B------:R-:W-:Y:S02]  /*65a0*/  LEA.HI R170, R28.reuse, 0x10, RZ, 0x1e ;  /* 0x000000101caa7811 */ /* 0x040fe400078ff0ff */
[----:B------:R-:W-:Y:S02]  /*65b0*/  LEA.HI R28, R28, 0x18, RZ, 0x1e ;  /* 0x000000181c1c7811 */ /* 0x000fe400078ff0ff */
[----:B------:R-:W-:Y:S01]  /*65c0*/  LDS R171, [R171.X16+0x8000] ;  /* 0x00800000abab7984 */ /* 0x000fe2000000c800 */
[----:B-----5:R-:W-:-:S03]  /*65d0*/  FFMA R3, R136, R3, R161 ;  /* 0x0000000388037223 */ /* 0x020fc600000000a1 */
[----:B------:R-:W-:Y:S04]  /*65e0*/  LDS R170, [R170.X16+0x8000] ;  /* 0x00800000aaaa7984 */ /* 0x000fe8000000c800 */
[----:B------:R-:W-:Y:S04]  /*65f0*/  LDS R161, [R28.X16+0x8000] ;  /* 0x008000001ca17984 */ /* 0x000fe8000000c800 */
[----:B------:R-:W-:Y:S01]  /*6600*/  BAR.SYNC.DEFER_BLOCKING 0x0 ;  /* 0x0000000000007b1d */ /* 0x000fe20000010000 */
[----:B------:R-:W-:Y:S02]  /*6610*/  F2FP.PACK_AB R61, R61, R134 ;  /* 0x000000863d3d723e */ /* 0x000fe400000000ff */
[----:B------:R-:W-:-:S02]  /*6620*/  F2FP.PACK_AB R133, R133, R137 ;  /* 0x000000898585723e */ /* 0x000fc400000000ff */
[----:B------:R-:W-:Y:S02]  /*6630*/  F2FP.PACK_AB R63, R63, R135 ;  /* 0x000000873f3f723e */ /* 0x000fe400000000ff */
[----:B------:R-:W-:Y:S01]  /*6640*/  F2FP.PACK_AB R62, R62, R190 ;  /* 0x000000be3e3e723e */ /* 0x000fe200000000ff */
        /* <DEDUP_REMOVED lines=27> */
[----:B---3--:R-:W-:Y:S04]  /*6800*/  STS.U16 [R2+0xb600], R57 ;  /* 0x00b6003902007388 */ /* 0x008fe80000000400 */
        /* <DEDUP_REMOVED lines=9> */
[----:B----4-:R-:W-:Y:S04]  /*68a0*/  STS.U16 [R2+0xca00], R202 ;  /* 0x00ca00ca02007388 */ /* 0x010fe80000000400 */
        /* <DEDUP_REMOVED lines=24> */
[----:B------:R1:W-:Y:S04]  /*6a30*/  STS.U16 [R2+0xfc00], R160 ;  /* 0x00fc00a002007388 */ /* 0x0003e80000000400 */
[----:B------:R-:W-:Y:S04]  /*6a40*/  STS.U16 [R2+0xfe00], R139 ;  /* 0x00fe008b02007388 */ /* 0x000fe80000000400 */
[----:B------:R-:W-:Y:S04]  /*6a50*/  STS [R11+0x10000], R61 ;  /* 0x0100003d0b007388 */ /* 0x000fe80000000800 */
[----:B------:R-:W-:Y:S04]  /*6a60*/  STS [R11+0x10200], R133 ;  /* 0x010200850b007388 */ /* 0x000fe80000000800 */
[----:B------:R-:W-:Y:S04]  /*6a70*/  STS [R11+0x10400], R63 ;  /* 0x0104003f0b007388 */ /* 0x000fe80000000800 */
[----:B------:R-:W-:Y:S04]  /*6a80*/  STS [R11+0x10600], R62 ;  /* 0x0106003e0b007388 */ /* 0x000fe80000000800 */
[----:B------:R-:W-:Y:S01]  /*6a90*/  BAR.SYNC.DEFER_BLOCKING 0x0 ;  /* 0x0000000000007b1d */ /* 0x000fe20000010000 */
[----:B------:R-:W-:-:S02]  /*6aa0*/  FADD R137, -R6, R132 ;  /* 0x0000008406897221 */ /* 0x000fc40000000100 */
[----:B------:R-:W-:Y:S02]  /*6ab0*/  FADD R9, -R5, R9 ;  /* 0x0000000905097221 */ /* 0x000fe40000000100 */
[----:B0-----:R-:W-:Y:S02]  /*6ac0*/  FADD R138, -R7, R21 ;  /* 0x00000015078a7221 */ /* 0x001fe40000000100 */
[----:B------:R-:W-:Y:S02]  /*6ad0*/  FMUL R9, R9, 1.4426950216293334961 ;  /* 0x3fb8aa3b09097820 */ /* 0x000fe40000400000 */
[----:B------:R-:W-:Y:S02]  /*6ae0*/  FMUL R21, R137, 1.4426950216293334961 ;  /* 0x3fb8aa3b89157820 */ /* 0x000fe40000400000 */
[----:B------:R-:W-:Y:S01]  /*6af0*/  FMUL R138, R138, 1.4426950216293334961 ;  /* 0x3fb8aa3b8a8a7820 */ /* 0x000fe20000400000 */
[----:B------:R-:W-:Y:S04]  /*6b00*/  LDSM.16.M88.4 R60, [R19+0x10000] ;  /* 0x01000000133c783b */ /* 0x000fe80000000200 */
[----:B------:R-:W0:Y:S04]  /*6b10*/  LDSM.16.M88.4 R40, [R13+0xc000] ;  /* 0x00c000000d28783b */ /* 0x000e280000000200 */
[----:B------:R-:W2:Y:S04]  /*6b20*/  LDSM.16.M88.4 R132, [R19+0x10400] ;  /* 0x010400001384783b */ /* 0x000ea80000000200 */
[----:B------:R-:W3:Y:S04]  /*6b30*/  LDSM.16.M88.4 R56, [R13+0x8000] ;  /* 0x008000000d38783b */ /* 0x000ee80000000200 */
[----:B------:R-:W4:Y:S04]  /*6b40*/  LDSM.16.M88.4 R52, [R13+0x9000] ;  /* 0x009000000d34783b */ /* 0x000f280000000200 */
[----:B------:R-:W5:Y:S04]  /*6b50*/  LDSM.16.M88.4 R48, [R13+0xa000] ;  /* 0x00a000000d30783b */ /* 0x000f680000000200 */
[----:B------:R-:W0:Y:S04]  /*6b60*/  LDSM.16.M88.4 R44, [R13+0xb000] ;  /* 0x00b000000d2c783b */ /* 0x000e280000000200 */
[----:B------:R-:W0:Y:S04]  /*6b70*/  LDSM.16.M88.4 R36, [R13+0xd000] ;  /* 0x00d000000d24783b */ /* 0x000e280000000200 */
[----:B------:R-:W0:Y:S04]  /*6b80*/  LDSM.16.M88.4 R32, [R13+0xe000] ;  /* 0x00e000000d20783b */ /* 0x000e280000000200 */
[----:B------:R-:W2:Y:S01]  /*6b90*/  LDSM.16.M88.4 R28, [R13+0xf000] ;  /* 0x00f000000d1c783b */ /* 0x000ea20000000200 */
[----:B------:R-:W1:Y:S08]  /*6ba0*/  MUFU.EX2 R9, R9 ;  /* 0x0000000900097308 */ /* 0x000e700000000800 */
[----:B------:R-:W3:Y:S08]  /*6bb0*/  MUFU.EX2 R21, R21 ;  /* 0x0000001500157308 */ /* 0x000ef00000000800 */
[----:B-1----:R-:W1:Y:S01]  /*6bc0*/  MUFU.EX2 R160, R138 ;  /* 0x0000008a00a07308 */ /* 0x002e620000000800 */
[----:B------:R-:W-:-:S02]  /*6bd0*/  FMUL R108, R136, R108 ;  /* 0x0000006c886c7220 */ /* 0x000fc40000400000 */
[----:B------:R-:W-:Y:S02]  /*6be0*/  FMUL R109, R136, R109 ;  /* 0x0000006d886d7220 */ /* 0x000fe40000400000 */
[C---:B------:R-:W-:Y:S02]  /*6bf0*/  FMUL R110, R9.reuse, R110 ;  /* 0x0000006e096e7220 */ /* 0x040fe40000400000 */
[----:B------:R-:W-:Y:S02]  /*6c00*/  FMUL R111, R9, R111 ;  /* 0x0000006f096f7220 */ /* 0x000fe40000400000 */
[C---:B---3--:R-:W-:Y:S02]  /*6c10*/  FMUL R76, R21.reuse, R76 ;  /* 0x0000004c154c7220 */ /* 0x048fe40000400000 */
[----:B------:R-:W-:Y:S02]  /*6c20*/  FMUL R77, R21, R77 ;  /* 0x0000004d154d7220 */ /* 0x000fe40000400000 */
[----:B-1----:R-:W-:-:S02]  /*6c30*/  FMUL R78, R160, R78 ;  /* 0x0000004ea04e7220 */ /* 0x002fc40000400000 */
[----:B------:R-:W-:Y:S01]  /*6c40*/  FMUL R79, R160, R79 ;  /* 0x0000004fa04f7220 */ /* 0x000fe20000400000 */
[----:B0-----:R-:W-:Y:S01]  /*6c50*/  HMMA.16816.F32 R108, R60, R40, R108 ;  /* 0x000000283c6c723c */ /* 0x001fe2000000186c */
[C---:B------:R-:W-:Y:S02]  /*6c60*/  FMUL R124, R136.reuse, R124 ;  /* 0x0000007c887c7220 */ /* 0x040fe40000400000 */
[----:B------:R-:W-:Y:S02]  /*6c70*/  FMUL R125, R136, R125 ;  /* 0x0000007d887d7220 */ /* 0x000fe40000400000 */
[----:B------:R-:W-:-:S03]  /*6c80*/  FMUL R126, R9, R126 ;  /* 0x0000007e097e7220 */ /* 0x000fc60000400000 */
[----:B--2---:R-:W-:Y:S01]  /*6c90*/  HMMA.16816.F32 R76, R132, R40, R76 ;  /* 0x00000028844c723c */ /* 0x004fe2000000184c */
[----:B------:R-:W0:Y:S01]  /*6ca0*/  S2R R40, SR_CTAID.X ;  /* 0x0000000000287919 */ /* 0x000e220000002500 */
[C---:B------:R-:W-:Y:S02]  /*6cb0*/  FMUL R127, R9.reuse, R127 ;  /* 0x0000007f097f7220 */ /* 0x040fe40000400000 */
[C---:B------:R-:W-:Y:S02]  /*6cc0*/  FMUL R120, R136.reuse, R120 ;  /* 0x0000007888787220 */ /* 0x040fe40000400000 */
[----:B------:R-:W-:Y:S02]  /*6cd0*/  FMUL R121, R136, R121 ;  /* 0x0000007988797220 */ /* 0x000fe40000400000 */
[C---:B------:R-:W-:Y:S02]  /*6ce0*/  FMUL R122, R9.reuse, R122 ;  /* 0x0000007a097a7220 */ /* 0x040fe40000400000 */
[----:B------:R-:W-:-:S02]  /*6cf0*/  FMUL R123, R9, R123 ;  /* 0x0000007b097b7220 */ /* 0x000fc40000400000 */
[C---:B------:R-:W-:Y:S02]  /*6d00*/  FMUL R116, R136.reuse, R116 ;  /* 0x0000007488747220 */ /* 0x040fe40000400000 */
        /* <DEDUP_REMOVED lines=18> */
[----:B------:R-:W-:Y:S01]  /*6e30*/  FMUL R99, R9, R99 ;  /* 0x0000006309637220 */ /* 0x000fe20000400000 */
[----:B------:R-:W-:Y:S01]  /*6e40*/  LOP3.LUT R190, R19, 0x20, RZ, 0x3c, !PT ;  /* 0x0000002013be7812 */ /* 0x000fe200078e3cff */
[C---:B------:R-:W-:Y:S04]  /*6e50*/  HMMA.16816.F32 R124, R60.reuse, R56, R124 ;  /* 0x000000383c7c723c */ /* 0x040fe8000000187c */
[----:B------:R-:W1:Y:S04]  /*6e60*/  LDSM.16.M88.4 R136, [R190+0x10000] ;  /* 0x01000000be88783b */ /* 0x000e680000000200 */
[C---:B----4-:R-:W-:Y:S08]  /*6e70*/  HMMA.16816.F32 R120, R60.reuse, R52, R120 ;  /* 0x000000343c78723c */ /* 0x050ff00000001878 */
[C---:B-----5:R-:W-:Y:S08]  /*6e80*/  HMMA.16816.F32 R116, R60.reuse, R48, R116 ;  /* 0x000000303c74723c */ /* 0x060ff00000001874 */
[C---:B------:R-:W-:Y:S08]  /*6e90*/  HMMA.16816.F32 R112, R60.reuse, R44, R112 ;  /* 0x0000002c3c70723c */ /* 0x040ff00000001870 */
[C---:B------:R-:W-:Y:S08]  /*6ea0*/  HMMA.16816.F32 R104, R60.reuse, R36, R104 ;  /* 0x000000243c68723c */ /* 0x040ff00000001868 */
[C---:B------:R-:W-:Y:S08]  /*6eb0*/  HMMA.16816.F32 R100, R60.reuse, R32, R100 ;  /* 0x000000203c64723c */ /* 0x040ff00000001864 */
[----:B------:R-:W-:Y:S01]  /*6ec0*/  HMMA.16816.F32 R96, R60, R28, R96 ;  /* 0x0000001c3c60723c */ /* 0x000fe20000001860 */
[----:B------:R-:W2:Y:S01]  /*6ed0*/  LDSM.16.M88.4 R60, [R190+0x10400] ;  /* 0x01040000be3c783b */ /* 0x000ea20000000200 */
[----:B------:R-:W-:-:S02]  /*6ee0*/  FMUL R92, R21, R92 ;  /* 0x0000005c155c7220 */ /* 0x000fc40000400000 */
[C---:B------:R-:W-:Y:S02]  /*6ef0*/  FMUL R93, R21.reuse, R93 ;  /* 0x0000005d155d7220 */ /* 0x040fe40000400000 */
[C---:B------:R-:W-:Y:S02]  /*6f00*/  FMUL R94, R160.reuse, R94 ;  /* 0x0000005ea05e7220 */ /* 0x040fe40000400000 */
[C---:B------:R-:W-:Y:S02]  /*6f10*/  FMUL R95, R160.reuse, R95 ;  /* 0x0000005fa05f7220 */ /* 0x040fe40000400000 */
[C---:B------:R-:W-:Y:S02]  /*6f20*/  FMUL R88, R21.reuse, R88 ;  /* 0x0000005815587220 */ /* 0x040fe40000400000 */
[----:B------:R-:W-:Y:S02]  /*6f30*/  FMUL R89, R21, R89 ;  /* 0x0000005915597220 */ /* 0x000fe40000400000 */
        /* <DEDUP_REMOVED lines=19> */
[----:B------:R-:W-:Y:S02]  /*7070*/  FMUL R65, R21, R65 ;  /* 0x0000004115417220 */ /* 0x000fe40000400000 */
[C---:B------:R-:W-:Y:S02]  /*7080*/  FMUL R66, R160.reuse, R66 ;  /* 0x00000042a0427220 */ /* 0x040fe40000400000 */
[----:B------:R-:W-:Y:S01]  /*7090*/  FMUL R67, R160, R67 ;  /* 0x00000043a0437220 */ /* 0x000fe20000400000 */
[----:B------:R-:W-:Y:S01]  /*70a0*/  UIADD3 UR4, UP0, UR4, 0x20, URZ ;  /* 0x0000002004047890 */ /* 0x000fe2000ff1e03f */
[----:B0-----:R-:W-:Y:S01]  /*70b0*/  IMAD.SHL.U32 R40, R40, 0x20, RZ ;  /* 0x0000002028287824 */ /* 0x001fe200078e00ff */
[----:B------:R-:W-:Y:S02]  /*70c0*/  HMMA.16816.F32 R92, R132, R56, R92 ;  /* 0x00000038845c723c */ /* 0x000fe4000000185c */
[----:B------:R-:W-:Y:S02]  /*70d0*/  UIADD3.X UR5, URZ, UR5, URZ, UP0, !UPT ;  /* 0x000000053f057290 */ /* 0x000fe400087fe43f */
[----:B------:R-:W-:-:S04]  /*70e0*/  IADD3 R40, R40, 0x20, RZ ;  /* 0x0000002028287810 */ /* 0x000fc80007ffe0ff */
[C---:B------:R-:W-:Y:S08]  /*70f0*/  HMMA.16816.F32 R88, R132.reuse, R52, R88 ;  /* 0x000000348458723c */ /* 0x040ff00000001858 */
[C---:B------:R-:W-:Y:S08]  /*7100*/  HMMA.16816.F32 R84, R132.reuse, R48, R84 ;  /* 0x000000308454723c */ /* 0x040ff00000001854 */
[C---:B------:R-:W-:Y:S08]  /*7110*/  HMMA.16816.F32 R80, R132.reuse, R44, R80 ;  /* 0x0000002c8450723c */ /* 0x040ff00000001850 */
[C---:B------:R-:W-:Y:S08]  /*7120*/  HMMA.16816.F32 R72, R132.reuse, R36, R72 ;  /* 0x000000248448723c */ /* 0x040ff00000001848 */
[C---:B------:R-:W-:Y:S08]  /*7130*/  HMMA.16816.F32 R68, R132.reuse, R32, R68 ;  /* 0x000000208444723c */ /* 0x040ff00000001844 */
[----:B------:R-:W-:Y:S01]  /*7140*/  HMMA.16816.F32 R64, R132, R28, R64 ;  /* 0x0000001c8440723c */ /* 0x000fe20000001840 */
[----:B------:R-:W-:-:S06]  /*7150*/  ISETP.LE.U32.AND P1, PT, R40, UR4, PT ;  /* 0x0000000428007c0c */ /* 0x000fcc000bf23070 */
[----:B------:R-:W-:-:S05]  /*7160*/  IMAD.U32 R29, RZ, RZ, UR5 ;  /* 0x00000005ff1d7e24 */ /* 0x000fca000f8e00ff */
[----:B------:R-:W-:Y:S02]  /*7170*/  ISETP.GE.U32.AND.EX P1, PT, R29, RZ, PT, P1 ;  /* 0x000000ff1d00720c */ /* 0x000fe40003f26110 */
[----:B------:R-:W-:Y:S01]  /*7180*/  MOV R28, 0x20 ;  /* 0x00000020001c7802 */ /* 0x000fe20000000f00 */
[----:B-1----:R-:W-:Y:S01]  /*7190*/  HMMA.16816.F32 R124, R136, R58, R124 ;  /* 0x0000003a887c723c */ /* 0x002fe2000000187c */
[----:B------:R-:W-:Y:S01]  /*71a0*/  FFMA R8, R9, R8, R171 ;  /* 0x0000000809087223 */ /* 0x000fe200000000ab */
[----:B------:R-:W-:Y:S01]  /*71b0*/  MOV R132, R6 ;  /* 0x0000000600847202 */ /* 0x000fe20000000f00 */
[----:B------:R-:W-:Y:S02]  /*71c0*/  FFMA R10, R21, R10, R170 ;  /* 0x0000000a150a7223 */ /* 0x000fe400000000aa */
[----:B------:R-:W-:-:S03]  /*71d0*/  IMAD R16, R28, c[0x0][0x1a4], R16 ;  /* 0x000069001c107a24 */ /* 0x000fc600078e0210 */
[----:B------:R-:W-:Y:S01]  /*71e0*/  HMMA.16816.F32 R120, R136, R54, R120 ;  /* 0x000000368878723c */ /* 0x000fe20000001878 */
[----:B------:R-:W-:Y:S01]  /*71f0*/  IMAD R15, R28, c[0x0][0x1b4], R15 ;  /* 0x00006d001c0f7a24 */ /* 0x000fe200078e020f */
[----:B------:R-:W-:Y:S01]  /*7200*/  MOV R28, R4 ;  /* 0x00000004001c7202 */ /* 0x000fe20000000f00 */
[----:B------:R-:W-:Y:S02]  /*7210*/  FFMA R20, R160, R20, R161 ;  /* 0x00000014a0147223 */ /* 0x000fe400000000a1 */
[----:B------:R-:W-:-:S03]  /*7220*/  IMAD.MOV.U32 R9, RZ, RZ, R5 ;  /* 0x000000ffff097224 */ /* 0x000fc600078e0005 */
[----:B------:R-:W-:Y:S01]  /*7230*/  HMMA.16816.F32 R116, R136, R50, R116 ;  /* 0x000000328874723c */ /* 0x000fe20000001874 */
[----:B------:R-:W-:-:S07]  /*7240*/  IMAD.MOV.U32 R21, RZ, RZ, R7 ;  /* 0x000000ffff157224 */ /* 0x000fce00078e0007 */
[C---:B------:R-:W-:Y:S08]  /*7250*/  HMMA.16816.F32 R112, R136.reuse, R46, R112 ;  /* 0x0000002e8870723c */ /* 0x040ff00000001870 */
[C---:B------:R-:W-:Y:S08]  /*7260*/  HMMA.16816.F32 R108, R136.reuse, R42, R108 ;  /* 0x0000002a886c723c */ /* 0x040ff0000000186c */
[C---:B------:R-:W-:Y:S08]  /*7270*/  HMMA.16816.F32 R104, R136.reuse, R38, R104 ;  /* 0x000000268868723c */ /* 0x040ff00000001868 */
[C---:B------:R-:W-:Y:S08]  /*7280*/  HMMA.16816.F32 R100, R136.reuse, R34, R100 ;  /* 0x000000228864723c */ /* 0x040ff00000001864 */
[----:B------:R-:W-:Y:S08]  /*7290*/  HMMA.16816.F32 R96, R136, R30, R96 ;  /* 0x0000001e8860723c */ /* 0x000ff00000001860 */
[C---:B--2---:R-:W-:Y:S08]  /*72a0*/  HMMA.16816.F32 R92, R60.reuse, R58, R92 ;  /* 0x0000003a3c5c723c */ /* 0x044ff0000000185c */
[C---:B------:R-:W-:Y:S08]  /*72b0*/  HMMA.16816.F32 R88, R60.reuse, R54, R88 ;  /* 0x000000363c58723c */ /* 0x040ff00000001858 */
[C---:B------:R-:W-:Y:S08]  /*72c0*/  HMMA.16816.F32 R84, R60.reuse, R50, R84 ;  /* 0x000000323c54723c */ /* 0x040ff00000001854 */
[C---:B------:R-:W-:Y:S08]  /*72d0*/  HMMA.16816.F32 R80, R60.reuse, R46, R80 ;  /* 0x0000002e3c50723c */ /* 0x040ff00000001850 */
[C---:B------:R-:W-:Y:S08]  /*72e0*/  HMMA.16816.F32 R76, R60.reuse, R42, R76 ;  /* 0x0000002a3c4c723c */ /* 0x040ff0000000184c */
[C---:B------:R-:W-:Y:S08]  /*72f0*/  HMMA.16816.F32 R72, R60.reuse, R38, R72 ;  /* 0x000000263c48723c */ /* 0x040ff00000001848 */
[C---:B------:R-:W-:Y:S08]  /*7300*/  HMMA.16816.F32 R68, R60.reuse, R34, R68 ;  /* 0x000000223c44723c */ /* 0x040ff00000001844 */
[----:B------:R-:W-:Y:S01]  /*7310*/  HMMA.16816.F32 R64, R60, R30, R64 ;  /* 0x0000001e3c40723c */ /* 0x000fe20000001840 */
[----:B------:R-:W-:Y:S01]  /*7320*/  @P1 CALL.REL.NOINC `(.L_x_0) ;  /* 0x0000001000001944 */ /* 0x000fe20003c00000 */
[----:B------:R-:W-:Y:S06]  /*7330*/  BRA `(.L_x_1) ;  /* 0xffffc3e000007947 */ /* 0x000fec000383ffff */
.L_x_0:
[----:B------:R-:W0:Y:S01]  /*7340*/  S2R R31, SR_TID.X ;  /* 0x00000000001f7919 */ /* 0x000e220000002100 */
[----:B------:R-:W-:Y:S01]  /*7350*/  MOV R9, c[0x0][0x1c8] ;  /* 0x0000720000097a02 */ /* 0x000fe20000000f00 */
[----:B------:R-:W-:Y:S01]  /*7360*/  IMAD.MOV.U32 R209, RZ, RZ, R3 ;  /* 0x000000ffffd17224 */ /* 0x000fe200078e0003 */
[----:B------:R-:W-:Y:S01]  /*7370*/  MOV R215, R8 ;  /* 0x0000000800d77202 */ /* 0x000fe20000000f00 */
[----:B------:R-:W1:Y:S01]  /*7380*/  S2R R230, SR_CTAID.X ;  /* 0x0000000000e67919 */ /* 0x000e620000002500 */
[----:B------:R-:W-:Y:S01]  /*7390*/  MOV R218, R90 ;  /* 0x0000005a00da7202 */ /* 0x000fe20000000f00 */
[----:B------:R-:W-:Y:S01]  /*73a0*/  IMAD.MOV.U32 R90, RZ, RZ, R20 ;  /* 0x000000ffff5a7224 */ /* 0x000fe200078e0014 */
[----:B------:R-:W-:Y:S01]  /*73b0*/  MOV R217, R94 ;  /* 0x0000005e00d97202 */ /* 0x000fe20000000f00 */
[----:B------:R-:W2:Y:S01]  /*73c0*/  S2R R234, SR_TID.X ;  /* 0x0000000000ea7919 */ /* 0x000ea20000002100 */
[----:B------:R-:W-:Y:S01]  /*73d0*/  IMAD.MOV.U32 R207, RZ, RZ, R93 ;  /* 0x000000ffffcf7224 */ /* 0x000fe200078e005d */
[----:B------:R-:W-:Y:S01]  /*73e0*/  MOV R211, R87 ;  /* 0x0000005700d37202 */ /* 0x000fe20000000f00 */
[C---:B------:R-:W-:Y:S01]  /*73f0*/  FMUL R93, R90.reuse, 8388608 ;  /* 0x4b0000005a5d7820 */ /* 0x040fe20000400000 */
[----:B------:R-:W3:Y:S01]  /*7400*/  S2R R33, SR_TID.X ;  /* 0x0000000000217919 */ /* 0x000ee20000002100 */
[----:B------:R-:W-:Y:S01]  /*7410*/  FSETP.GEU.AND P5, PT, R90, 1.175494350822287508e-38, PT ;  /* 0x008000005a00780b */ /* 0x000fe20003fae000 */
[----:B------:R-:W-:Y:S01]  /*7420*/  IMAD.MOV.U32 R213, RZ, RZ, R91 ;  /* 0x000000ffffd57224 */ /* 0x000fe200078e005b */
[----:B------:R-:W-:Y:S01]  /*7430*/  MOV R223, R78 ;  /* 0x0000004e00df7202 */ /* 0x000fe20000000f00 */
[----:B------:R-:W4:Y:S01]  /*7440*/  S2R R231, SR_CTAID.Y ;  /* 0x0000000000e77919 */ /* 0x000f220000002600 */
[----:B------:R-:W-:Y:S01]  /*7450*/  MOV R221, R73 ;  /* 0x0000004900dd7202 */ /* 0x000fe20000000f00 */
[----:B------:R-:W-:Y:S01]  /*7460*/  IMAD.MOV.U32 R219, RZ, RZ, R86 ;  /* 0x000000ffffdb7224 */ /* 0x000fe200078e0056 */
[----:B------:R-:W-:Y:S01]  /*7470*/  MOV R220, R69 ;  /* 0x0000004500dc7202 */ /* 0x000fe20000000f00 */
[----:B------:R-:W-:Y:S01]  /*7480*/  IMAD.MOV.U32 R73, RZ, RZ, R75 ;  /* 0x000000ffff497224 */ /* 0x000fe200078e004b */
[----:B------:R-:W-:Y:S01]  /*7490*/  FSEL R93, R93, R90, !P5 ;  /* 0x0000005a5d5d7208 */ /* 0x000fe20006800000 */
[----:B------:R-:W-:Y:S01]  /*74a0*/  IMAD.MOV.U32 R69, RZ, RZ, R70 ;  /* 0x000000ffff457224 */ /* 0x000fe200078e0046 */
[----:B------:R-:W-:Y:S01]  /*74b0*/  MOV R78, R64 ;  /* 0x00000040004e7202 */ /* 0x000fe20000000f00 */
[----:B------:R-:W-:Y:S01]  /*74c0*/  FMUL R87, R10, 8388608 ;  /* 0x4b0000000a577820 */ /* 0x000fe20000400000 */
[----:B0-----:R-:W-:Y:S01]  /*74d0*/  SHF.R.U32.HI R29, RZ, 0x5, R31 ;  /* 0x00000005ff1d7819 */ /* 0x001fe2000001161f */
[----:B------:R-:W-:Y:S01]  /*74e0*/  IMAD.MOV.U32 R225, RZ, RZ, R85 ;  /* 0x000000ffffe17224 */ /* 0x000fe200078e0055 */
[----:B------:R-:W-:Y:S01]  /*74f0*/  LOP3.LUT R13, R31, 0xc0, RZ, 0xc0, !PT ;  /* 0x000000c01f0d7812 */ /* 0x000fe200078ec0ff */
[----:B-1----:R-:W-:Y:S01]  /*7500*/  IMAD.SHL.U32 R230, R230, 0x20, RZ ;  /* 0x00000020e6e67824 */ /* 0x002fe200078e00ff */
[----:B------:R-:W-:Y:S01]  /*7510*/  SGXT.U32 R29, R29, 0x3 ;  /* 0x000000031d1d781a */ /* 0x000fe20000000000 */
[----:B------:R-:W-:Y:S01]  /*7520*/  IMAD.MOV.U32 R222, RZ, RZ, R72 ;  /* 0x000000ffffde7224 */ /* 0x000fe200078e0048 */
[----:B------:R-:W-:Y:S01]  /*7530*/  SHF.R.U32.HI R13, RZ, 0x1, R13 ;  /* 0x00000001ff0d7819 */ /* 0x000fe2000001160d */
[----:B--2---:R-:W-:Y:S01]  /*7540*/  IMAD.SHL.U32 R12, R234, 0x20, RZ ;  /* 0x00000020ea0c7824 */ /* 0x004fe200078e00ff */
[----:B------:R-:W-:Y:S01]  /*7550*/  LOP3.LUT R230, R230, 0x1f, R234, 0xf8, !PT ;  /* 0x0000001fe6e67812 */ /* 0x000fe200078ef8ea */
[----:B------:R-:W-:Y:S01]  /*7560*/  IMAD R29, R29, c[0x0][0x1c8], RZ ;  /* 0x000072001d1d7a24 */ /* 0x000fe200078e02ff */
[----:B------:R-:W-:Y:S01]  /*7570*/  LOP3.LUT R21, R234, 0x18, RZ, 0xc0, !PT ;  /* 0x00000018ea157812 */ /* 0x000fe200078ec0ff */
[----:B------:R-:W-:Y:S01]  /*7580*/  IMAD.MOV.U32 R70, RZ, RZ, R65 ;  /* 0x000000ffff467224 */ /* 0x000fe200078e0041 */
[----:B---3--:R-:W-:Y:S01]  /*7590*/  LOP3.LUT R33, R33, 0x1c, RZ, 0xc0, !PT ;  /* 0x0000001c21217812 */ /* 0x008fe200078ec0ff */
[----:B------:R-:W-:Y:S01]  /*75a0*/  IMAD R14, R9, 0x8, R29 ;  /* 0x00000008090e7824 */ /* 0x000fe200078e021d */
[----:B------:R-:W-:Y:S01]  /*75b0*/  BAR.SYNC.DEFER_BLOCKING 0x0 ;  /* 0x0000000000007b1d */ /* 0x000fe20000010000 */
[----:B----4-:R-:W-:Y:S01]  /*75c0*/  IMAD R0, R231, c[0x0][0x1c0], RZ ;  /* 0x00007000e7007a24 */ /* 0x010fe200078e02ff */
[----:B------:R-:W-:Y:S01]  /*75d0*/  SHF.L.U32 R33, R33, 0x2, RZ ;  /* 0x0000000221217819 */ /* 0x000fe200000006ff */
[----:B------:R-:W-:Y:S01]  /*75e0*/  IMAD R2, R230, c[0x0][0x1c4], RZ ;  /* 0x00007100e6027a24 */ /* 0x000fe200078e02ff */
[----:B------:R-:W-:Y:S01]  /*75f0*/  LEA R16, R9, R14, 0x3 ;  /* 0x0000000e09107211 */ /* 0x000fe200078e18ff */
[----:B------:R-:W-:Y:S01]  /*7600*/  IMAD.SHL.U32 R186, R0, 0x2, RZ ;  /* 0x0000000200ba7824 */ /* 0x000fe200078e00ff */
[----:B------:R-:W-:-:S02]  /*7610*/  LOP3.LUT R60, R33, 0x1c60, R12, 0x78, !PT ;  /* 0x00001c60213c7812 */ /* 0x000fc400078e780c */
[----:B------:R-:W-:Y:S01]  /*7620*/  SHF.L.U32 R11, R2, 0x1, RZ ;  /* 0x00000001020b7819 */ /* 0x000fe200000006ff */
[----:B------:R-:W-:Y:S01]  /*7630*/  IMAD R18, R9, 0x8, R16 ;  /* 0x0000000809127824 */ /* 0x000fe200078e0210 */
[C---:B------:R-:W-:Y:S02]  /*7640*/  SHF.L.U32 R12, R234.reuse, 0xc, RZ ;  /* 0x0000000cea0c7819 */ /* 0x040fe400000006ff */
[----:B------:R-:W-:Y:S02]  /*7650*/  IADD3 R186, P1, P2, R11, c[0x0][0x178], R186 ;  /* 0x00005e000bba7a10 */ /* 0x000fe40007a3e0ba */
[C---:B------:R-:W-:Y:S02]  /*7660*/  LEA R22, R9.reuse, R18, 0x3 ;  /* 0x0000001209167211 */ /* 0x040fe400078e18ff */
[----:B------:R-:W-:Y:S02]  /*7670*/  SHF.L.U32 R11, R234, 0x4, RZ ;  /* 0x00000004ea0b7819 */ /* 0x000fe400000006ff */
[----:B------:R-:W-:Y:S01]  /*7680*/  LOP3.LUT R12, R12, 0x6000, RZ, 0xc0, !PT ;  /* 0x000060000c0c7812 */ /* 0x000fe200078ec0ff */
[----:B------:R-:W-:Y:S01]  /*7690*/  IMAD R24, R9, 0x8, R22 ;  /* 0x0000000809187824 */ /* 0x000fe200078e0216 */
[----:B------:R-:W-:-:S02]  /*76a0*/  LOP3.LUT R58, R11, 0x70, RZ, 0xc0, !PT ;  /* 0x000000700b3a7812 */ /* 0x000fc400078ec0ff */
[----:B------:R-:W-:Y:S01]  /*76b0*/  LOP3.LUT R62, R12, 0x3f0, R11, 0xf8, !PT ;  /* 0x000003f00c3e7812 */ /* 0x000fe200078ef80b */
[----:B------:R-:W-:Y:S01]  /*76c0*/  IMAD.HI R12, R2, 0x2, RZ ;  /* 0x00000002020c7827 */ /* 0x000fe200078e02ff */
[----:B------:R-:W-:Y:S02]  /*76d0*/  LEA R26, R9, R24, 0x3 ;  /* 0x00000018091a7211 */ /* 0x000fe400078e18ff */
[C---:B------:R-:W-:Y:S01]  /*76e0*/  LEA.HI R2, R21.reuse, R58, RZ, 0x1f ;  /* 0x0000003a15027211 */ /* 0x040fe200078ff8ff */
[----:B------:R-:W-:Y:S01]  /*76f0*/  IMAD.HI R11, R0, 0x2, RZ ;  /* 0x00000002000b7827 */ /* 0x000fe200078e02ff */
[----:B------:R-:W-:Y:S02]  /*7700*/  LEA R21, R21, R60, 0xa ;  /* 0x0000003c15157211 */ /* 0x000fe400078e50ff */
[----:B------:R-:W-:Y:S01]  /*7710*/  LOP3.LUT R0, R62, R13, RZ, 0x3c, !PT ;  /* 0x0000000d3e007212 */ /* 0x000fe200078e3cff */
[----:B------:R-:W-:Y:S01]  /*7720*/  IMAD R28, R9, 0x8, R26 ;  /* 0x00000008091c7824 */ /* 0x000fe200078e021a */
[----:B------:R-:W-:-:S02]  /*7730*/  IADD3.X R11, R12, c[0x0][0x17c], R11, P1, P2 ;  /* 0x00005f000c0b7a10 */ /* 0x000fc40000fe440b */
[----:B------:R-:W-:Y:S02]  /*7740*/  LEA R204, P1, R29, R186, 0x1 ;  /* 0x000000ba1dcc7211 */ /* 0x000fe400078208ff */
[----:B------:R-:W-:Y:S02]  /*7750*/  LEA R30, R9, R28, 0x3 ;  /* 0x0000001c091e7211 */ /* 0x000fe400078e18ff */
[-C--:B------:R-:W-:Y:S02]  /*7760*/  LEA.HI.X.SX32 R205, R29, R11.reuse, 0x1, P1 ;  /* 0x0000000b1dcd7211 */ /* 0x080fe400008f0eff */
[-C--:B------:R-:W-:Y:S01]  /*7770*/  LEA R198, P1, R18, R186.reuse, 0x1 ;  /* 0x000000ba12c67211 */ /* 0x080fe200078208ff */
[----:B------:R-:W-:Y:S01]  /*7780*/  IMAD R32, R9, 0x8, R30 ;  /* 0x0000000809207824 */ /* 0x000fe200078e021e */
[----:B------:R-:W-:Y:S02]  /*7790*/  LEA R202, P2, R14, R186, 0x1 ;  /* 0x000000ba0eca7211 */ /* 0x000fe400078408ff */
[----:B------:R-:W-:-:S02]  /*77a0*/  LEA.HI.X.SX32 R199, R18, R11, 0x1, P1 ;  /* 0x0000000b12c77211 */ /* 0x000fc400008f0eff */
[C---:B------:R-:W-:Y:S02]  /*77b0*/  LEA R34, R9.reuse, R32, 0x3 ;  /* 0x0000002009227211 */ /* 0x040fe400078e18ff */
[-C--:B------:R-:W-:Y:S02]  /*77c0*/  LEA R192, P1, R26, R186.reuse, 0x1 ;  /* 0x000000ba1ac07211 */ /* 0x080fe400078208ff */
[----:B------:R-:W-:Y:S01]  /*77d0*/  LEA R200, P3, R16, R186, 0x1 ;  /* 0x000000ba10c87211 */ /* 0x000fe200078608ff */
[C---:B------:R-:W-:Y:S01]  /*77e0*/  IMAD R36, R9.reuse, 0x8, R34 ;  /* 0x0000000809247824 */ /* 0x040fe200078e0222 */
[-C--:B------:R-:W-:Y:S02]  /*77f0*/  LEA.HI.X.SX32 R203, R14, R11.reuse, 0x1, P2 ;  /* 0x0000000b0ecb7211 */ /* 0x080fe400010f0eff */
[----:B------:R-:W-:Y:S02]  /*7800*/  LEA.HI.X.SX32 R193, R26, R11, 0x1, P1 ;  /* 0x0000000b1ac17211 */ /* 0x000fe400008f0eff */
[----:B------:R-:W-:-:S02]  /*7810*/  LEA R38, R9, R36, 0x3 ;  /* 0x0000002409267211 */ /* 0x000fc400078e18ff */
[-C--:B------:R-:W-:Y:S02]  /*7820*/  LEA R196, P2, R22, R186.reuse, 0x1 ;  /* 0x000000ba16c47211 */ /* 0x080fe400078408ff */
[-C--:B------:R-:W-:Y:S01]  /*7830*/  LEA R12, P1, R32, R186.reuse, 0x1 ;  /* 0x000000ba200c7211 */ /* 0x080fe200078208ff */
[C---:B------:R-:W-:Y:S01]  /*7840*/  IMAD R40, R9.reuse, 0x8, R38 ;  /* 0x0000000809287824 */ /* 0x040fe200078e0226 */
[-C--:B------:R-:W-:Y:S02]  /*7850*/  LEA.HI.X.SX32 R201, R16, R11.reuse, 0x1, P3 ;  /* 0x0000000b10c97211 */ /* 0x080fe400018f0eff */
[----:B------:R-:W-:Y:S02]  /*7860*/  LEA R194, P3, R24, R186, 0x1 ;  /* 0x000000ba18c27211 */ /* 0x000fe400078608ff */
[----:B------:R-:W-:Y:S02]  /*7870*/  LEA R42, R9, R40, 0x3 ;  /* 0x00000028092a7211 */ /* 0x000fe400078e18ff */
[----:B------:R-:W-:-:S02]  /*7880*/  LEA.HI.X.SX32 R197, R22, R11, 0x1, P2 ;  /* 0x0000000b16c57211 */ /* 0x000fc400010f0eff */
[C---:B------:R-:W-:Y:S02]  /*7890*/  LEA R44, R9.reuse, R42, 0x3 ;  /* 0x0000002a092c7211 */ /* 0x040fe400078e18ff */
[-C--:B------:R-:W-:Y:S02]  /*78a0*/  LEA.HI.X.SX32 R13, R32, R11.reuse, 0x1, P1 ;  /* 0x0000000b200d7211 */ /* 0x080fe400008f0eff */
[-C--:B------:R-:W-:Y:S01]  /*78b0*/  LEA R190, P2, R28, R186.reuse, 0x1 ;  /* 0x000000ba1cbe7211 */ /* 0x080fe200078408ff */
[C---:B------:R-:W-:Y:S01]  /*78c0*/  IMAD R46, R9.reuse, 0x8, R44 ;  /* 0x00000008092e7824 */ /* 0x040fe200078e022c */
[----:B------:R-:W-:Y:S02]  /*78d0*/  LEA R18, P1, R38, R186, 0x1 ;  /* 0x000000ba26127211 */ /* 0x000fe400078208ff */
[----:B------:R-:W-:Y:S02]  /*78e0*/  LEA.HI.X.SX32 R195, R24, R11, 0x1, P3 ;  /* 0x0000000b18c37211 */ /* 0x000fe400018f0eff */
[----:B------:R-:W-:-:S02]  /*78f0*/  LEA R48, R9, R46, 0x3 ;  /* 0x0000002e09307211 */ /* 0x000fc400078e18ff */
[-C--:B------:R-:W-:Y:S02]  /*7900*/  LEA R188, P3, R30, R186.reuse, 0x1 ;  /* 0x000000ba1ebc7211 */ /* 0x080fe400078608ff */
[-C--:B------:R-:W-:Y:S01]  /*7910*/  LEA.HI.X.SX32 R191, R28, R11.reuse, 0x1, P2 ;  /* 0x0000000b1cbf7211 */ /* 0x080fe200010f0eff */
[C---:B------:R-:W-:Y:S01]  /*7920*/  IMAD R50, R9.reuse, 0x8, R48 ;  /* 0x0000000809327824 */ /* 0x040fe200078e0230 */
[-C--:B------:R-:W-:Y:S02]  /*7930*/  LEA.HI.X.SX32 R19, R38, R11.reuse, 0x1, P1 ;  /* 0x0000000b26137211 */ /* 0x080fe400008f0eff */
[-C--:B------:R-:W-:Y:S01]  /*7940*/  LEA R14, P2, R34, R186.reuse, 0x1 ;  /* 0x000000ba220e7211 */ /* 0x080fe200078408ff */
[C---:B------:R-:W-:Y:S01]  /*7950*/  IMAD R52, R9.reuse, 0x8, R50 ;  /* 0x0000000809347824 */ /* 0x040fe200078e0232 */
[-C--:B------:R-:W-:Y:S02]  /*7960*/  LEA R26, P1, R44, R186.reuse, 0x1 ;  /* 0x000000ba2c1a7211 */ /* 0x080fe400078208ff */
[----:B------:R-:W-:Y:S01]  /*7970*/  LEA.HI.X.SX32 R189, R30, R11, 0x1, P3 ;  /* 0x0000000b1ebd7211 */ /* 0x000fe200018f0eff */
[----:B------:R-:W-:Y:S01]  /*7980*/  IMAD R54, R9, 0x8, R52 ;  /* 0x0000000809367824 */ /* 0x000fe200078e0234 */
[----:B------:R-:W-:-:S02]  /*7990*/  LEA R16, P3, R36, R186, 0x1 ;  /* 0x000000ba24107211 */ /* 0x000fc400078608ff */
[-C--:B------:R-:W-:Y:S02]  /*79a0*/  LEA.HI.X.SX32 R15, R34, R11.reuse, 0x1, P2 ;  /* 0x0000000b220f7211 */ /* 0x080fe400010f0eff */
[C---:B------:R-:W-:Y:S02]  /*79b0*/  LEA R56, R9.reuse, R54, 0x3 ;  /* 0x0000003609387211 */ /* 0x040fe400078e18ff */
        /* <DEDUP_REMOVED lines=11> */
[----:B------:R-:W-:Y:S01]  /*7a70*/  IMAD R128, R9, 0x8, R62 ;  /* 0x0000000809807824 */ /* 0x000fe200078e023e */
[----:B------:R-:W-:Y:S02]  /*7a80*/  LEA R38, P1, R56, R186, 0x1 ;  /* 0x000000ba38267211 */ /* 0x000fe400078208ff */
[----:B------:R-:W-:-:S02]  /*7a90*/  LEA.HI.X.SX32 R25, R42, R11, 0x1, P3 ;  /* 0x0000000b2a197211 */ /* 0x000fc400018f0eff */
[C---:B------:R-:W-:Y:S02]  /*7aa0*/  LEA R130, R9.reuse, R128, 0x3 ;  /* 0x0000008009827211 */ /* 0x040fe400078e18ff */
[-C--:B------:R-:W-:Y:S02]  /*7ab0*/  LEA R30, P3, R48, R186.reuse, 0x1 ;  /* 0x000000ba301e7211 */ /* 0x080fe400078608ff */
[-C--:B------:R-:W-:Y:S01]  /*7ac0*/  LEA.HI.X.SX32 R29, R46, R11.reuse, 0x1, P2 ;  /* 0x0000000b2e1d7211 */ /* 0x080fe200010f0eff */
[C---:B------:R-:W-:Y:S01]  /*7ad0*/  IMAD R132, R9.reuse, 0x8, R130 ;  /* 0x0000000809847824 */ /* 0x040fe200078e0282 */
[----:B------:R-:W-:Y:S02]  /*7ae0*/  LEA.HI.X.SX32 R39, R56, R11, 0x1, P1 ;  /* 0x0000000b38277211 */ /* 0x000fe400008f0eff */
[----:B------:R-:W-:Y:S02]  /*7af0*/  LEA R34, P2, R52, R186, 0x1 ;  /* 0x000000ba34227211 */ /* 0x000fe400078408ff */
[----:B------:R-:W-:-:S02]  /*7b00*/  LEA R134, R9, R132, 0x3 ;  /* 0x0000008409867211 */ /* 0x000fc400078e18ff */
[-C--:B------:R-:W-:Y:S02]  /*7b10*/  LEA R44, P1, R62, R186.reuse, 0x1 ;  /* 0x000000ba3e2c7211 */ /* 0x080fe400078208ff */
[-C--:B------:R-:W-:Y:S01]  /*7b20*/  LEA.HI.X.SX32 R31, R48, R11.reuse, 0x1, P3 ;  /* 0x0000000b301f7211 */ /* 0x080fe200018f0eff */
[C---:B------:R-:W-:Y:S01]  /*7b30*/  IMAD R136, R9.reuse, 0x8, R134 ;  /* 0x0000000809887824 */ /* 0x040fe200078e0286 */
[----:B------:R-:W-:Y:S02]  /*7b40*/  LEA R36, P3, R54, R186, 0x1 ;  /* 0x000000ba36247211 */ /* 0x000fe400078608ff */
[-C--:B------:R-:W-:Y:S02]  /*7b50*/  LEA.HI.X.SX32 R35, R52, R11.reuse, 0x1, P2 ;  /* 0x0000000b34237211 */ /* 0x080fe400010f0eff */
[----:B------:R-:W-:Y:S02]  /*7b60*/  LEA R138, R9, R136, 0x3 ;  /* 0x00000088098a7211 */ /* 0x000fe400078e18ff */
[----:B------:R-:W-:-:S02]  /*7b70*/  LEA.HI.X.SX32 R45, R62, R11, 0x1, P1 ;  /* 0x0000000b3e2d7211 */ /* 0x000fc400008f0eff */
[-C--:B------:R-:W-:Y:S01]  /*7b80*/  LEA R40, P2, R58, R186.reuse, 0x1 ;  /* 0x000000ba3a287211 */ /* 0x080fe200078408ff */
[C---:B------:R-:W-:Y:S01]  /*7b90*/  IMAD R140, R9.reuse, 0x8, R138 ;  /* 0x00000008098c7824 */ /* 0x040fe200078e028a */
[----:B------:R-:W-:Y:S02]  /*7ba0*/  LEA R50, P1, R132, R186, 0x1 ;  /* 0x000000ba84327211 */ /* 0x000fe400078208ff */
[-C--:B------:R-:W-:Y:S02]  /*7bb0*/  LEA.HI.X.SX32 R37, R54, R11.reuse, 0x1, P3 ;  /* 0x0000000b36257211 */ /* 0x080fe400018f0eff */
[C---:B------:R-:W-:Y:S02]  /*7bc0*/  LEA R142, R9.reuse, R140, 0x3 ;  /* 0x0000008c098e7211 */ /* 0x040fe400078e18ff */
[----:B------:R-:W-:Y:S02]  /*7bd0*/  LEA R42, P3, R60, R186, 0x1 ;  /* 0x000000ba3c2a7211 */ /* 0x000fe400078608ff */
[-C--:B------:R-:W-:Y:S01]  /*7be0*/  LEA.HI.X.SX32 R41, R58, R11.reuse, 0x1, P2 ;  /* 0x0000000b3a297211 */ /* 0x080fe200010f0eff */
[----:B------:R-:W-:Y:S01]  /*7bf0*/  IMAD R144, R9, 0x8, R142 ;  /* 0x0000000809907824 */ /* 0x000fe200078e028e */
[----:B------:R-:W-:-:S02]  /*7c00*/  LEA.HI.X.SX32 R51, R132, R11, 0x1, P1 ;  /* 0x0000000b84337211 */ /* 0x000fc400008f0eff */
[----:B------:R-:W-:Y:S02]  /*7c10*/  LEA R46, P2, R128, R186, 0x1 ;  /* 0x000000ba802e7211 */ /* 0x000fe400078408ff */
[C---:B------:R-:W-:Y:S02]  /*7c20*/  LEA R146, R9.reuse, R144, 0x3 ;  /* 0x0000009009927211 */ /* 0x040fe400078e18ff */
[-C--:B------:R-:W-:Y:S02]  /*7c30*/  LEA R56, P1, R138, R186.reuse, 0x1 ;  /* 0x000000ba8a387211 */ /* 0x080fe400078208ff */
[-C--:B------:R-:W-:Y:S01]  /*7c40*/  LEA.HI.X.SX32 R43, R60, R11.reuse, 0x1, P3 ;  /* 0x0000000b3c2b7211 */ /* 0x080fe200018f0eff */
[----:B------:R-:W-:Y:S01]  /*7c50*/  IMAD R148, R9, 0x8, R146 ;  /* 0x0000000809947824 */ /* 0x000fe200078e0292 */
[----:B------:R-:W-:Y:S02]  /*7c60*/  LEA R48, P3, R130, R186, 0x1 ;  /* 0x000000ba82307211 */ /* 0x000fe400078608ff */
        /* <DEDUP_REMOVED lines=11> */
[----:B------:R-:W-:Y:S02]  /*7d20*/  LEA.HI.X.SX32 R63, R144, R11, 0x1, P1 ;  /* 0x0000000b903f7211 */ /* 0x000fe400008f0eff */
[----:B------:R-:W-:Y:S02]  /*7d30*/  LEA R58, P2, R140, R186, 0x1 ;  /* 0x000000ba8c3a7211 */ /* 0x000fe400078408ff */
[----:B------:R-:W-:Y:S02]  /*7d40*/  LEA R158, R9, R156, 0x3 ;  /* 0x0000009c099e7211 */ /* 0x000fe400078e18ff */
[----:B------:R-:W-:-:S02]  /*7d50*/  LEA R132, P1, R150, R186, 0x1 ;  /* 0x000000ba96847211 */ /* 0x000fc400078208ff */
[-C--:B------:R-:W-:Y:S01]  /*7d60*/  LEA.HI.X.SX32 R55, R136, R11.reuse, 0x1, P3 ;  /* 0x0000000b88377211 */ /* 0x080fe200018f0eff */
[C---:B------:R-:W-:Y:S01]  /*7d70*/  IMAD R160, R9.reuse, 0x8, R158 ;  /* 0x0000000809a07824 */ /* 0x040fe200078e029e */
[----:B------:R-:W-:Y:S02]  /*7d80*/  LEA R60, P3, R142, R186, 0x1 ;  /* 0x000000ba8e3c7211 */ /* 0x000fe400078608ff */
[-C--:B------:R-:W-:Y:S02]  /*7d90*/  LEA.HI.X.SX32 R59, R140, R11.reuse, 0x1, P2 ;  /* 0x0000000b8c3b7211 */ /* 0x080fe400010f0eff */
[C---:B------:R-:W-:Y:S02]  /*7da0*/  LEA R162, R9.reuse, R160, 0x3 ;  /* 0x000000a009a27211 */ /* 0x040fe400078e18ff */
[----:B------:R-:W-:Y:S02]  /*7db0*/  LEA.HI.X.SX32 R133, R150, R11, 0x1, P1 ;  /* 0x0000000b96857211 */ /* 0x000fe400008f0eff */
[-C--:B------:R-:W-:Y:S01]  /*7dc0*/  LEA R128, P2, R146, R186.reuse, 0x1 ;  /* 0x000000ba92807211 */ /* 0x080fe200078408ff */
[----:B------:R-:W-:Y:S01]  /*7dd0*/  IMAD R164, R9, 0x8, R162 ;  /* 0x0000000809a47824 */ /* 0x000fe200078e02a2 */
[----:B------:R-:W-:-:S02]  /*7de0*/  LEA R138, P1, R156, R186, 0x1 ;  /* 0x000000ba9c8a7211 */ /* 0x000fc400078208ff */
[-C--:B------:R-:W-:Y:S02]  /*7df0*/  LEA.HI.X.SX32 R61, R142, R11.reuse, 0x1, P3 ;  /* 0x0000000b8e3d7211 */ /* 0x080fe400018f0eff */
[C---:B------:R-:W-:Y:S02]  /*7e00*/  LEA R166, R9.reuse, R164, 0x3 ;  /* 0x000000a409a67211 */ /* 0x040fe400078e18ff */
[-C--:B------:R-:W-:Y:S02]  /*7e10*/  LEA R130, P3, R148, R186.reuse, 0x1 ;  /* 0x000000ba94827211 */ /* 0x080fe400078608ff */
[-C--:B------:R-:W-:Y:S01]  /*7e20*/  LEA.HI.X.SX32 R129, R146, R11.reuse, 0x1, P2 ;  /* 0x0000000b92817211 */ /* 0x080fe200010f0eff */
[----:B------:R-:W-:Y:S01]  /*7e30*/  IMAD R168, R9, 0x8, R166 ;  /* 0x0000000809a87824 */ /* 0x000fe200078e02a6 */
[----:B------:R-:W-:Y:S02]  /*7e40*/  LEA.HI.X.SX32 R139, R156, R11, 0x1, P1 ;  /* 0x0000000b9c8b7211 */ /* 0x000fe400008f0eff */
[----:B------:R-:W-:-:S02]  /*7e50*/  LEA R134, P2, R152, R186, 0x1 ;  /* 0x000000ba98867211 */ /* 0x000fc400078408ff */
[C---:B------:R-:W-:Y:S02]  /*7e60*/  LEA R170, R9.reuse, R168, 0x3 ;  /* 0x000000a809aa7211 */ /* 0x040fe400078e18ff */
[-C--:B------:R-:W-:Y:S02]  /*7e70*/  LEA R144, P1, R162, R186.reuse, 0x1 ;  /* 0x000000baa2907211 */ /* 0x080fe400078208ff */
[-C--:B------:R-:W-:Y:S01]  /*7e80*/  LEA.HI.X.SX32 R131, R148, R11.reuse, 0x1, P3 ;  /* 0x0000000b94837211 */ /* 0x080fe200018f0eff */
[C---:B------:R-:W-:Y:S01]  /*7e90*/  IMAD R172, R9.reuse, 0x8, R170 ;  /* 0x0000000809ac7824 */ /* 0x040fe200078e02aa */
[----:B------:R-:W-:Y:S02]  /*7ea0*/  LEA R136, P3, R154, R186, 0x1 ;  /* 0x000000ba9a887211 */ /* 0x000fe400078608ff */
[----:B------:R-:W-:Y:S02]  /*7eb0*/  LEA.HI.X.SX32 R135, R152, R11, 0x1, P2 ;  /* 0x0000000b98877211 */ /* 0x000fe400010f0eff */
[----:B------:R-:W-:-:S02]  /*7ec0*/  LEA R174, R9, R172, 0x3 ;  /* 0x000000ac09ae7211 */ /* 0x000fc400078e18ff */
[-C--:B------:R-:W-:Y:S02]  /*7ed0*/  LEA.HI.X.SX32 R145, R162, R11.reuse, 0x1, P1 ;  /* 0x0000000ba2917211 */ /* 0x080fe400008f0eff */
[-C--:B------:R-:W-:Y:S01]  /*7ee0*/  LEA R140, P2, R158, R186.reuse, 0x1 ;  /* 0x000000ba9e8c7211 */ /* 0x080fe200078408ff */
[C---:B------:R-:W-:Y:S01]  /*7ef0*/  IMAD R176, R9.reuse, 0x8, R174 ;  /* 0x0000000809b07824 */ /* 0x040fe200078e02ae */
[----:B------:R-:W-:Y:S02]  /*7f00*/  LEA R150, P1, R168, R186, 0x1 ;  /* 0x000000baa8967211 */ /* 0x000fe400078208ff */
[----:B------:R-:W-:Y:S02]  /*7f10*/  LEA.HI.X.SX32 R137, R154, R11, 0x1, P3 ;  /* 0x0000000b9a897211 */ /* 0x000fe400018f0eff */
[----:B------:R-:W-:Y:S02]  /*7f20*/  LEA R178, R9, R176, 0x3 ;  /* 0x000000b009b27211 */ /* 0x000fe400078e18ff */
[----:B------:R-:W-:-:S02]  /*7f30*/  LEA R142, P3, R160, R186, 0x1 ;  /* 0x000000baa08e7211 */ /* 0x000fc400078608ff */
[-C--:B------:R-:W-:Y:S01]  /*7f40*/  LEA.HI.X.SX32 R141, R158, R11.reuse, 0x1, P2 ;  /* 0x0000000b9e8d7211 */ /* 0x080fe200010f0eff */
[C---:B------:R-:W-:Y:S01]  /*7f50*/  IMAD R180, R9.reuse, 0x8, R178 ;  /* 0x0000000809b47824 */ /* 0x040fe200078e02b2 */
[-C--:B------:R-:W-:Y:S02]  /*7f60*/  LEA.HI.X.SX32 R151, R168, R11.reuse, 0x1, P1 ;  /* 0x0000000ba8977211 */ /* 0x080fe400008f0eff */
[----:B------:R-:W-:Y:S02]  /*7f70*/  LEA R146, P2, R164, R186, 0x1 ;  /* 0x000000baa4927211 */ /* 0x000fe400078408ff */
[C---:B------:R-:W-:Y:S02]  /*7f80*/  LEA R182, R9.reuse, R180, 0x3 ;  /* 0x000000b409b67211 */ /* 0x040fe400078e18ff */
        /* <DEDUP_REMOVED lines=18> */
[-C--:B------:R-:W-:Y:S02]  /*80b0*/  LEA.HI.X.SX32 R155, R172, R11.reuse, 0x1, P3 ;  /* 0x0000000bac9b7211 */ /* 0x080fe400018f0eff */
[-C--:B------:R-:W-:Y:S01]  /*80c0*/  LEA R160, P3, R178, R186.reuse, 0x1 ;  /* 0x000000bab2a07211 */ /* 0x080fe200078608ff */
[C---:B------:R-:W-:Y:S01]  /*80d0*/  IMAD R180, R9.reuse, 0x8, R214 ;  /* 0x0000000809b47824 */ /* 0x040fe200078e02d6 */
[----:B------:R-:W-:Y:S02]  /*80e0*/  LEA.HI.X.SX32 R159, R176, R11, 0x1, P2 ;  /* 0x0000000bb09f7211 */ /* 0x000fe400010f0eff */
[-C--:B------:R-:W-:Y:S02]  /*80f0*/  LEA R164, P2, R182, R186.reuse, 0x1 ;  /* 0x000000bab6a47211 */ /* 0x080fe400078408ff */
[----:B------:R-:W-:Y:S02]  /*8100*/  LEA R168, P1, R206, R186, 0x1 ;  /* 0x000000bacea87211 */ /* 0x000fe400078208ff */
[----:B------:R-:W-:-:S02]  /*8110*/  LEA R216, R9, R180, 0x3 ;  /* 0x000000b409d87211 */ /* 0x000fc400078e18ff */
[-C--:B------:R-:W-:Y:S02]  /*8120*/  LEA.HI.X.SX32 R161, R178, R11.reuse, 0x1, P3 ;  /* 0x0000000bb2a17211 */ /* 0x080fe400018f0eff */
[-C--:B------:R-:W-:Y:S02]  /*8130*/  LEA R166, P3, R184, R186.reuse, 0x1 ;  /* 0x000000bab8a67211 */ /* 0x080fe400078608ff */
[-C--:B------:R-:W-:Y:S02]  /*8140*/  LEA.HI.X.SX32 R165, R182, R11.reuse, 0x1, P2 ;  /* 0x0000000bb6a57211 */ /* 0x080fe400010f0eff */
[-C--:B------:R-:W-:Y:S01]  /*8150*/  LEA.HI.X.SX32 R169, R206, R11.reuse, 0x1, P1 ;  /* 0x0000000bcea97211 */ /* 0x080fe200008f0eff */
[----:B------:R-:W-:Y:S01]  /*8160*/  IMAD R206, R9, 0x8, R216 ;  /* 0x0000000809ce7824 */ /* 0x000fe200078e02d8 */
[----:B------:R-:W-:Y:S02]  /*8170*/  LEA R170, P2, R208, R186, 0x1 ;  /* 0x000000bad0aa7211 */ /* 0x000fe400078408ff */
[----:B------:R-:W-:-:S02]  /*8180*/  LEA.HI.X.SX32 R167, R184, R11, 0x1, P3 ;  /* 0x0000000bb8a77211 */ /* 0x000fc400018f0eff */
[-C--:B------:R-:W-:Y:S02]  /*8190*/  LEA R172, P3, R210, R186.reuse, 0x1 ;  /* 0x000000bad2ac7211 */ /* 0x080fe400078608ff */
[-C--:B------:R-:W-:Y:S02]  /*81a0*/  LEA.HI.X.SX32 R171, R208, R11.reuse, 0x1, P2 ;  /* 0x0000000bd0ab7211 */ /* 0x080fe400010f0eff */
[----:B------:R-:W-:Y:S02]  /*81b0*/  LEA R176, P2, R214, R186, 0x1 ;  /* 0x000000bad6b07211 */ /* 0x000fe400078408ff */
[C---:B------:R-:W-:Y:S02]  /*81c0*/  LEA R208, R9.reuse, R206, 0x3 ;  /* 0x000000ce09d07211 */ /* 0x040fe400078e18ff */
[----:B------:R-:W-:Y:S02]  /*81d0*/  LEA.HI.X.SX32 R173, R210, R11, 0x1, P3 ;  /* 0x0000000bd2ad7211 */ /* 0x000fe400018f0eff */
[-C--:B------:R-:W-:Y:S01]  /*81e0*/  LEA R178, P3, R180, R186.reuse, 0x1 ;  /* 0x000000bab4b27211 */ /* 0x080fe200078608ff */
[----:B------:R-:W-:Y:S01]  /*81f0*/  IMAD R9, R9, 0x8, R208 ;  /* 0x0000000809097824 */ /* 0x000fe200078e02d0 */
[----:B------:R-:W-:-:S02]  /*8200*/  LEA R174, P1, R212, R186, 0x1 ;  /* 0x000000bad4ae7211 */ /* 0x000fc400078208ff */
[-C--:B------:R-:W-:Y:S02]  /*8210*/  LEA.HI.X.SX32 R177, R214, R11.reuse, 0x1, P2 ;  /* 0x0000000bd6b17211 */ /* 0x080fe400010f0eff */
[-C--:B------:R-:W-:Y:S02]  /*8220*/  LEA R182, P2, R206, R186.reuse, 0x1 ;  /* 0x000000baceb67211 */ /* 0x080fe400078408ff */
[-C--:B------:R-:W-:Y:S02]  /*8230*/  LEA.HI.X.SX32 R179, R180, R11.reuse, 0x1, P3 ;  /* 0x0000000bb4b37211 */ /* 0x080fe400018f0eff */
[----:B------:R-:W-:Y:S02]  /*8240*/  LEA.HI.X.SX32 R175, R212, R11, 0x1, P1 ;  /* 0x0000000bd4af7211 */ /* 0x000fe400008f0eff */
[-C--:B------:R-:W-:Y:S02]  /*8250*/  LEA R184, P3, R208, R186.reuse, 0x1 ;  /* 0x000000bad0b87211 */ /* 0x080fe400078608ff */
[----:B------:R-:W-:-:S02]  /*8260*/  LEA R180, P1, R216, R186, 0x1 ;  /* 0x000000bad8b47211 */ /* 0x000fc400078208ff */
[-C--:B------:R-:W-:Y:S02]  /*8270*/  LEA.HI.X.SX32 R183, R206, R11.reuse, 0x1, P2 ;  /* 0x0000000bceb77211 */ /* 0x080fe400010f0eff */
[----:B------:R-:W-:Y:S02]  /*8280*/  LEA R186, P4, R9, R186, 0x1 ;  /* 0x000000ba09ba7211 */ /* 0x000fe400078808ff */
[----:B------:R-:W-:Y:S01]  /*8290*/  MOV R206, R92 ;  /* 0x0000005c00ce7202 */ /* 0x000fe20000000f00 */
[C---:B------:R-:W-:Y:S01]  /*82a0*/  FMUL R92, R215.reuse, 8388608 ;  /* 0x4b000000d75c7820 */ /* 0x040fe20000400000 */
[-C--:B------:R-:W-:Y:S02]  /*82b0*/  LEA.HI.X.SX32 R185, R208, R11.reuse, 0x1, P3 ;  /* 0x0000000bd0b97211 */ /* 0x080fe400018f0eff */
[----:B------:R-:W-:Y:S01]  /*82c0*/  LEA.HI.X.SX32 R181, R216, R11, 0x1, P1 ;  /* 0x0000000bd8b57211 */ /* 0x000fe200008f0eff */
[----:B------:R-:W-:Y:S01]  /*82d0*/  IMAD.MOV.U32 R216, RZ, RZ, R95 ;  /* 0x000000ffffd87224 */ /* 0x000fe200078e005f */
[----:B------:R-:W-:-:S02]  /*82e0*/  FSETP.GEU.AND P3, PT, R215, 1.175494350822287508e-38, PT ;  /* 0x00800000d700780b */ /* 0x000fc40003f6e000 */
[----:B------:R-:W-:Y:S02]  /*82f0*/  FSETP.GT.AND P1, PT, |R90|, 8.50705917302346158658e+37, PT ;  /* 0x7e8000005a00780b */ /* 0x000fe40003f24200 */
[----:B------:R-:W-:Y:S01]  /*8300*/  LEA.HI.X.SX32 R187, R9, R11, 0x1, P4 ;  /* 0x0000000b09bb7211 */ /* 0x000fe200020f0eff */
[----:B------:R-:W-:Y:S01]  /*8310*/  IMAD.MOV.U32 R11, RZ, RZ, R97 ;  /* 0x000000ffff0b7224 */ /* 0x000fe200078e0061 */
[----:B------:R-:W-:Y:S02]  /*8320*/  MOV R9, R96 ;  /* 0x0000006000097202 */ /* 0x000fe40000000f00 */
[----:B------:R-:W-:Y:S02]  /*8330*/  FSEL R92, R92, R215, !P3 ;  /* 0x000000d75c5c7208 */ /* 0x000fe40005800000 */
[----:B------:R-:W-:Y:S02]  /*8340*/  FSEL R96, RZ, -23, P3 ;  /* 0xc1b80000ff607808 */ /* 0x000fe40001800000 */
[----:B------:R-:W-:-:S02]  /*8350*/  FSETP.GEU.AND P3, PT, |R90|, 1.175494350822287508e-38, PT ;  /* 0x008000005a00780b */ /* 0x000fc40003f6e200 */
[----:B------:R-:W-:Y:S01]  /*8360*/  MOV R214, R84 ;  /* 0x0000005400d67202 */ /* 0x000fe20000000f00 */
[C---:B------:R-:W-:Y:S01]  /*8370*/  FMUL R84, R209.reuse, 8388608 ;  /* 0x4b000000d1547820 */ /* 0x040fe20000400000 */
[----:B------:R-:W-:Y:S01]  /*8380*/  FSETP.GEU.AND P2, PT, R209, 1.175494350822287508e-38, PT ;  /* 0x00800000d100780b */ /* 0x000fe20003f4e000 */
[----:B------:R-:W-:Y:S01]  /*8390*/  @P1 FMUL R67, R67, 0.25 ;  /* 0x3e80000043431820 */ /* 0x000fe20000400000 */
[----:B------:R-:W-:Y:S01]  /*83a0*/  FSETP.GEU.AND P4, PT, R10, 1.175494350822287508e-38, PT ;  /* 0x008000000a00780b */ /* 0x000fe20003f8e000 */
[----:B------:R-:W-:Y:S01]  /*83b0*/  @P1 FMUL R66, R66, 0.25 ;  /* 0x3e80000042421820 */ /* 0x000fe20000400000 */
[----:B------:R-:W-:Y:S01]  /*83c0*/  FSEL R3, R84, R209, !P2 ;  /* 0x000000d154037208 */ /* 0x000fe20005000000 */
[----:B------:R-:W-:Y:S01]  /*83d0*/  @P1 FMUL R71, R71, 0.25 ;  /* 0x3e80000047471820 */ /* 0x000fe20000400000 */
[----:B------:R-:W-:Y:S01]  /*83e0*/  FSEL R97, RZ, -23, P2 ;  /* 0xc1b80000ff617808 */ /* 0x000fe20001000000 */
[----:B------:R-:W-:Y:S01]  /*83f0*/  @P1 FMUL R69, R69, 0.25 ;  /* 0x3e80000045451820 */ /* 0x000fe20000400000 */
[----:B------:R-:W-:Y:S01]  /*8400*/  FSETP.GT.AND P2, PT, |R10|, 8.50705917302346158658e+37, PT ;  /* 0x7e8000000a00780b */ /* 0x000fe20003f44200 */
[----:B------:R-:W-:Y:S01]  /*8410*/  @P1 FMUL R73, R73, 0.25 ;  /* 0x3e80000049491820 */ /* 0x000fe20000400000 */
[----:B------:R-:W-:Y:S01]  /*8420*/  MOV R208, R89 ;  /* 0x0000005900d07202 */ /* 0x000fe20000000f00 */
[----:B------:R-:W-:Y:S01]  /*8430*/  @P1 FMUL R74, R74, 0.25 ;  /* 0x3e8000004a4a1820 */ /* 0x000fe20000400000 */
[----:B------:R-:W-:Y:S01]  /*8440*/  IADD3 R84, R93, -0x3f3504f3, RZ ;  /* 0xc0cafb0d5d547810 */ /* 0x000fe20007ffe0ff */
[----:B------:R-:W-:Y:S01]  /*8450*/  @P1 FMUL R79, R79, 0.25 ;  /* 0x3e8000004f4f1820 */ /* 0x000fe20000400000 */
[----:B------:R-:W-:Y:S01]  /*8460*/  FSEL R20, R87, R10, !P4 ;  /* 0x0000000a57147208 */ /* 0x000fe20006000000 */
[----:B------:R-:W-:Y:S01]  /*8470*/  @P1 FMUL R223, R223, 0.25 ;  /* 0x3e800000dfdf1820 */ /* 0x000fe20000400000 */
[----:B------:R-:W-:Y:S01]  /*8480*/  LOP3.LUT R84, R84, 0xff800000, RZ, 0xc0, !PT ;  /* 0xff80000054547812 */ /* 0x000fe200078ec0ff */
[----:B------:R-:W-:Y:S01]  /*8490*/  @P1 FMUL R83, R83, 0.25 ;  /* 0x3e80000053531820 */ /* 0x000fe20000400000 */
[----:B------:R-:W-:Y:S01]  /*84a0*/  IADD3 R85, R92, -0x3f3504f3, RZ ;  /* 0xc0cafb0d5c557810 */ /* 0x000fe20007ffe0ff */
[----:B------:R-:W-:Y:S01]  /*84b0*/  @P1 FMUL R82, R82, 0.25 ;  /* 0x3e80000052521820 */ /* 0x000fe20000400000 */
[----:B------:R0:W1:Y:S01]  /*84c0*/  I2F R72, R84 ;  /* 0x0000005400487306 */ /* 0x0000620000201400 */
[----:B------:R-:W-:Y:S01]  /*84d0*/  @P1 FMUL R211, R211, 0.25 ;  /* 0x3e800000d3d31820 */ /* 0x000fe20000400000 */
[----:B------:R-:W-:Y:S01]  /*84e0*/  FSEL R95, RZ, -23, P5 ;  /* 0xc1b80000ff5f7808 */ /* 0x000fe20002800000 */
[----:B------:R-:W-:Y:S01]  /*84f0*/  @P1 FMUL R90, R90, 0.25 ;  /* 0x3e8000005a5a1820 */ /* 0x000fe20000400000 */
[----:B------:R-:W-:Y:S01]  /*8500*/  LOP3.LUT R85, R85, 0xff800000, RZ, 0xc0, !PT ;  /* 0xff80000055557812 */ /* 0x000fe200078ec0ff */
[----:B------:R-:W-:Y:S01]  /*8510*/  @P1 FMUL R219, R219, 0.25 ;  /* 0x3e800000dbdb1820 */ /* 0x000fe20000400000 */
[----:B------:R-:W-:Y:S01]  /*8520*/  IADD3 R8, R3, -0x3f3504f3, RZ ;  /* 0xc0cafb0d03087810 */ /* 0x000fe20007ffe0ff */
[----:B------:R-:W-:Y:S01]  /*8530*/  @P1 FMUL R213, R213, 0.25 ;  /* 0x3e800000d5d51820 */ /* 0x000fe20000400000 */
[----:B------:R-:W-:Y:S01]  /*8540*/  IADD3 R87, R20, -0x3f3504f3, RZ ;  /* 0xc0cafb0d14577810 */ /* 0x000fe20007ffe0ff */
[----:B------:R-:W-:Y:S01]  /*8550*/  @P1 FMUL R218, R218, 0.25 ;  /* 0x3e800000dada1820 */ /* 0x000fe20000400000 */
[----:B------:R2:W-:Y:S01]  /*8560*/  I2F R89, R85 ;  /* 0x0000005500597306 */ /* 0x0005e20000201400 */
[----:B------:R-:W-:Y:S01]  /*8570*/  @P1 FMUL R216, R216, 0.25 ;  /* 0x3e800000d8d81820 */ /* 0x000fe20000400000 */
[----:B------:R-:W-:Y:S01]  /*8580*/  LOP3.LUT R8, R8, 0xff800000, RZ, 0xc0, !PT ;  /* 0xff80000008087812 */ /* 0x000fe200078ec0ff */
[----:B------:R-:W-:Y:S01]  /*8590*/  @P1 FMUL R217, R217, 0.25 ;  /* 0x3e800000d9d91820 */ /* 0x000fe20000400000 */
[----:B------:R-:W-:Y:S01]  /*85a0*/  FSETP.GT.AND P1, PT, |R215|, 8.50705917302346158658e+37, PT ;  /* 0x7e800000d700780b */ /* 0x000fe20003f24200 */
[----:B------:R-:W-:Y:S01]  /*85b0*/  @!P3 FMUL R90, R90, 16777216 ;  /* 0x4b8000005a5ab820 */ /* 0x000fe20000400000 */
[----:B------:R-:W-:Y:S01]  /*85c0*/  LOP3.LUT R87, R87, 0xff800000, RZ, 0xc0, !PT ;  /* 0xff80000057577812 */ /* 0x000fe200078ec0ff */
[----:B------:R-:W-:Y:S01]  /*85d0*/  @!P3 FMUL R67, R67, 16777216 ;  /* 0x4b8000004343b820 */ /* 0x000fe20000400000 */
[----:B------:R3:W-:Y:S01]  /*85e0*/  I2F R86, R8 ;  /* 0x0000000800567306 */ /* 0x0007e20000201400 */
[----:B------:R-:W-:Y:S01]  /*85f0*/  @!P3 FMUL R66, R66, 16777216 ;  /* 0x4b8000004242b820 */ /* 0x000fe20000400000 */
[----:B------:R-:W-:Y:S01]  /*8600*/  FSEL R94, RZ, -23, P4 ;  /* 0xc1b80000ff5e7808 */ /* 0x000fe20002000000 */
[----:B------:R-:W-:Y:S01]  /*8610*/  @!P3 FMUL R71, R71, 16777216 ;  /* 0x4b8000004747b820 */ /* 0x000fe20000400000 */
[----:B0-----:R-:W-:Y:S01]  /*8620*/  IADD3 R84, R93, -R84, RZ ;  /* 0x800000545d547210 */ /* 0x001fe20007ffe0ff */
[----:B------:R-:W-:Y:S01]  /*8630*/  @!P3 FMUL R69, R69, 16777216 ;  /* 0x4b8000004545b820 */ /* 0x000fe20000400000 */
[----:B--2---:R-:W-:Y:S01]  /*8640*/  IADD3 R85, R92, -R85, RZ ;  /* 0x800000555c557210 */ /* 0x004fe20007ffe0ff */
[----:B------:R-:W-:Y:S01]  /*8650*/  @!P3 FMUL R73, R73, 16777216 ;  /* 0x4b8000004949b820 */ /* 0x000fe20000400000 */
[----:B------:R-:W0:Y:S01]  /*8660*/  MUFU.RCP R64, R90 ;  /* 0x0000005a00407308 */ /* 0x000e220000001000 */
[----:B------:R-:W-:Y:S01]  /*8670*/  @!P3 FMUL R74, R74, 16777216 ;  /* 0x4b8000004a4ab820 */ /* 0x000fe20000400000 */
[----:B---3--:R-:W-:Y:S01]  /*8680*/  IADD3 R8, R3, -R8, RZ ;  /* 0x8000000803087210 */ /* 0x008fe20007ffe0ff */
[----:B------:R-:W-:Y:S01]  /*8690*/  @!P3 FMUL R79, R79, 16777216 ;  /* 0x4b8000004f4fb820 */ /* 0x000fe20000400000 */
[----:B------:R-:W-:Y:S01]  /*86a0*/  ISETP.GE.U32.AND P4, PT, R3, 0x7f800000, PT ;  /* 0x7f8000000300780c */ /* 0x000fe20003f86070 */
[----:B------:R-:W-:Y:S01]  /*86b0*/  @!P3 FMUL R223, R223, 16777216 ;  /* 0x4b800000dfdfb820 */ /* 0x000fe20000400000 */
[----:B------:R-:W-:Y:S01]  /*86c0*/  ISETP.GE.U32.AND P5, PT, R92, 0x7f800000, PT ;  /* 0x7f8000005c00780c */ /* 0x000fe20003fa6070 */
[----:B------:R-:W-:Y:S01]  /*86d0*/  @!P3 FMUL R83, R83, 16777216 ;  /* 0x4b8000005353b820 */ /* 0x000fe20000400000 */
[----:B------:R-:W-:Y:S01]  /*86e0*/  I2F R91, R87 ;  /* 0x00000057005b7306 */ /* 0x000fe20000201400 */
[----:B------:R-:W-:Y:S01]  /*86f0*/  @!P3 FMUL R82, R82, 16777216 ;  /* 0x4b8000005252b820 */ /* 0x000fe20000400000 */
[----:B------:R-:W-:Y:S01]  /*8700*/  LOP3.LUT R234, R234, 0x1c, RZ, 0xc0, !PT ;  /* 0x0000001ceaea7812 */ /* 0x000fe200078ec0ff */
[----:B------:R-:W-:Y:S01]  /*8710*/  @!P3 FMUL R211, R211, 16777216 ;  /* 0x4b800000d3d3b820 */ /* 0x000fe20000400000 */
[----:B------:R-:W-:Y:S01]  /*8720*/  ISETP.GE.U32.AND P0, PT, R252, 0x20, PT ;  /* 0x00000020fc00780c */ /* 0x000fe20003f06070 */
[----:B------:R-:W-:-:S02]  /*8730*/  @!P3 FMUL R219, R219, 16777216 ;  /* 0x4b800000dbdbb820 */ /* 0x000fc40000400000 */
[----:B------:R-:W-:Y:S02]  /*8740*/  @!P3 FMUL R213, R213, 16777216 ;  /* 0x4b800000d5d5b820 */ /* 0x000fe40000400000 */
[----:B------:R-:W-:Y:S02]  /*8750*/  @!P3 FMUL R218, R218, 16777216 ;  /* 0x4b800000dadab820 */ /* 0x000fe40000400000 */
[----:B------:R-:W-:Y:S02]  /*8760*/  @!P3 FMUL R216, R216, 16777216 ;  /* 0x4b800000d8d8b820 */ /* 0x000fe40000400000 */
[----:B------:R-:W-:Y:S01]  /*8770*/  @!P3 FMUL R217, R217, 16777216 ;  /* 0x4b800000d9d9b820 */ /* 0x000fe20000400000 */
[C---:B------:R-:W-:Y:S01]  /*8780*/  FSETP.GEU.AND P3, PT, |R10|.reuse, 1.175494350822287508e-38, PT ;  /* 0x008000000a00780b */ /* 0x040fe20003f6e200 */
[----:B------:R-:W-:Y:S02]  /*8790*/  @P2 FMUL R10, R10, 0.25 ;  /* 0x3e8000000a0a2820 */ /* 0x000fe40000400000 */
[----:B------:R-:W-:-:S02]  /*87a0*/  @P2 FMUL R70, R70, 0.25 ;  /* 0x3e80000046462820 */ /* 0x000fc40000400000 */
[----:B------:R-:W-:Y:S02]  /*87b0*/  @P2 FMUL R78, R78, 0.25 ;  /* 0x3e8000004e4e2820 */ /* 0x000fe40000400000 */
[----:B------:R-:W-:Y:S02]  /*87c0*/  @P2 FMUL R220, R220, 0.25 ;  /* 0x3e800000dcdc2820 */ /* 0x000fe40000400000 */
[----:B------:R-:W-:Y:S02]  /*87d0*/  @P2 FMUL R68, R68, 0.25 ;  /* 0x3e80000044442820 */ /* 0x000fe40000400000 */
[----:B------:R-:W-:Y:S02]  /*87e0*/  @P2 FMUL R221, R221, 0.25 ;  /* 0x3e800000dddd2820 */ /* 0x000fe40000400000 */
        /* <DEDUP_REMOVED lines=10> */
[----:B------:R-:W-:Y:S01]  /*8890*/  @P2 FMUL R206, R206, 0.25 ;  /* 0x3e800000cece2820 */ /* 0x000fe20000400000 */
[----:B------:R-:W-:Y:S01]  /*88a0*/  FSETP.GT.AND P2, PT, |R209|, 8.50705917302346158658e+37, PT ;  /* 0x7e800000d100780b */ /* 0x000fe20003f44200 */
[----:B------:R-:W-:Y:S02]  /*88b0*/  @!P3 FMUL R10, R10, 16777216 ;  /* 0x4b8000000a0ab820 */ /* 0x000fe40000400000 */
[----:B------:R-:W-:Y:S02]  /*88c0*/  @!P3 FMUL R70, R70, 16777216 ;  /* 0x4b8000004646b820 */ /* 0x000fe40000400000 */
[----:B------:R-:W-:Y:S01]  /*88d0*/  @!P3 FMUL R78, R78, 16777216 ;  /* 0x4b8000004e4eb820 */ /* 0x000fe20000400000 */
[----:B------:R-:W2:Y:S01]  /*88e0*/  MUFU.RCP R229, R10 ;  /* 0x0000000a00e57308 */ /* 0x000ea20000001000 */
[----:B------:R-:W-:-:S02]  /*88f0*/  @!P3 FMUL R220, R220, 16777216 ;  /* 0x4b800000dcdcb820 */ /* 0x000fc40000400000 */
[----:B------:R-:W-:Y:S02]  /*8900*/  @!P3 FMUL R68, R68, 16777216 ;  /* 0x4b8000004444b820 */ /* 0x000fe40000400000 */
[----:B------:R-:W-:Y:S02]  /*8910*/  @!P3 FMUL R221, R221, 16777216 ;  /* 0x4b800000ddddb820 */ /* 0x000fe40000400000 */
[----:B------:R-:W-:Y:S02]  /*8920*/  @!P3 FMUL R222, R222, 16777216 ;  /* 0x4b800000dedeb820 */ /* 0x000fe40000400000 */
[----:B------:R-:W-:Y:S02]  /*8930*/  @!P3 FMUL R77, R77, 16777216 ;  /* 0x4b8000004d4db820 */ /* 0x000fe40000400000 */
[----:B------:R-:W-:Y:S02]  /*8940*/  @!P3 FMUL R76, R76, 16777216 ;  /* 0x4b8000004c4cb820 */ /* 0x000fe40000400000 */
[----:B------:R-:W-:-:S02]  /*8950*/  @!P3 FMUL R81, R81, 16777216 ;  /* 0x4b8000005151b820 */ /* 0x000fc40000400000 */
[----:B------:R-:W-:Y:S02]  /*8960*/  @!P3 FMUL R80, R80, 16777216 ;  /* 0x4b8000005050b820 */ /* 0x000fe40000400000 */
[----:B------:R-:W-:Y:S02]  /*8970*/  @!P3 FMUL R225, R225, 16777216 ;  /* 0x4b800000e1e1b820 */ /* 0x000fe40000400000 */
[----:B------:R-:W-:Y:S02]  /*8980*/  @!P3 FMUL R214, R214, 16777216 ;  /* 0x4b800000d6d6b820 */ /* 0x000fe40000400000 */
[----:B------:R-:W-:Y:S02]  /*8990*/  @!P3 FMUL R208, R208, 16777216 ;  /* 0x4b800000d0d0b820 */ /* 0x000fe40000400000 */
[----:B------:R-:W-:Y:S02]  /*89a0*/  @!P3 FMUL R88, R88, 16777216 ;  /* 0x4b8000005858b820 */ /* 0x000fe40000400000 */
[----:B------:R-:W-:-:S02]  /*89b0*/  @!P3 FMUL R207, R207, 16777216 ;  /* 0x4b800000cfcfb820 */ /* 0x000fc40000400000 */
[----:B------:R-:W-:Y:S01]  /*89c0*/  @!P3 FMUL R206, R206, 16777216 ;  /* 0x4b800000ceceb820 */ /* 0x000fe20000400000 */
[----:B------:R-:W-:Y:S01]  /*89d0*/  FSETP.GEU.AND P3, PT, |R215|, 1.175494350822287508e-38, PT ;  /* 0x00800000d700780b */ /* 0x000fe20003f6e200 */
        /* <DEDUP_REMOVED lines=16> */
[----:B------:R-:W-:Y:S01]  /*8ae0*/  @P1 FMUL R126, R126, 0.25 ;  /* 0x3e8000007e7e1820 */ /* 0x000fe20000400000 */
[C---:B------:R-:W-:Y:S01]  /*8af0*/  FSETP.GEU.AND P1, PT, |R209|.reuse, 1.175494350822287508e-38, PT ;  /* 0x00800000d100780b */ /* 0x040fe20003f2e200 */
[----:B------:R-:W-:-:S02]  /*8b00*/  @P2 FMUL R209, R209, 0.25 ;  /* 0x3e800000d1d12820 */ /* 0x000fc40000400000 */
[----:B-1----:R-:W-:Y:S02]  /*8b10*/  FFMA.FTZ R95, R72, 1.1920928955078125e-07, R95 ;  /* 0x34000000485f7823 */ /* 0x002fe4000001005f */
[----:B0-----:R-:W-:Y:S02]  /*8b20*/  FMUL R72, R64, R218 ;  /* 0x000000da40487220 */ /* 0x001fe40000400000 */
[C---:B--2---:R-:W-:Y:S02]  /*8b30*/  FMUL R218, R229.reuse, R220 ;  /* 0x000000dce5da7220 */ /* 0x044fe40000400000 */
[----:B------:R-:W-:Y:S02]  /*8b40*/  FMUL R220, R229, R68 ;  /* 0x00000044e5dc7220 */ /* 0x000fe40000400000 */
[----:B------:R-:W-:Y:S02]  /*8b50*/  @!P3 FMUL R215, R215, 16777216 ;  /* 0x4b800000d7d7b820 */ /* 0x000fe40000400000 */
[----:B------:R-:W-:-:S02]  /*8b60*/  @!P1 FMUL R209, R209, 16777216 ;  /* 0x4b800000d1d19820 */ /* 0x000fc40000400000 */
[----:B------:R-:W-:Y:S02]  /*8b70*/  @P2 FMUL R104, R104, 0.25 ;  /* 0x3e80000068682820 */ /* 0x000fe40000400000 */
[----:B------:R-:W0:Y:S01]  /*8b80*/  MUFU.RCP R68, R209 ;  /* 0x000000d100447308 */ /* 0x000e220000001000 */
[----:B------:R-:W-:Y:S02]  /*8b90*/  @P2 FMUL R9, R9, 0.25 ;  /* 0x3e80000009092820 */ /* 0x000fe40000400000 */
[----:B------:R-:W-:Y:S02]  /*8ba0*/  @P2 FMUL R100, R100, 0.25 ;  /* 0x3e80000064642820 */ /* 0x000fe40000400000 */
[----:B------:R-:W-:Y:S02]  /*8bb0*/  @P2 FMUL R113, R113, 0.25 ;  /* 0x3e80000071712820 */ /* 0x000fe40000400000 */
[----:B------:R-:W-:Y:S01]  /*8bc0*/  @P2 FMUL R117, R117, 0.25 ;  /* 0x3e80000075752820 */ /* 0x000fe20000400000 */
[----:B------:R-:W1:Y:S01]  /*8bd0*/  MUFU.RCP R215, R215 ;  /* 0x000000d700d77308 */ /* 0x000e620000001000 */
[----:B------:R-:W-:-:S02]  /*8be0*/  @!P1 FMUL R104, R104, 16777216 ;  /* 0x4b80000068689820 */ /* 0x000fc40000400000 */
[----:B------:R-:W-:Y:S02]  /*8bf0*/  @P2 FMUL R108, R108, 0.25 ;  /* 0x3e8000006c6c2820 */ /* 0x000fe40000400000 */
[----:B------:R-:W-:Y:S02]  /*8c00*/  @!P1 FMUL R9, R9, 16777216 ;  /* 0x4b80000009099820 */ /* 0x000fe40000400000 */
[----:B------:R-:W-:Y:S02]  /*8c10*/  @!P1 FMUL R100, R100, 16777216 ;  /* 0x4b80000064649820 */ /* 0x000fe40000400000 */
[----:B------:R-:W-:Y:S02]  /*8c20*/  @!P1 FMUL R113, R113, 16777216 ;  /* 0x4b80000071719820 */ /* 0x000fe40000400000 */
[----:B------:R-:W-:Y:S02]  /*8c30*/  @!P1 FMUL R117, R117, 16777216 ;  /* 0x4b80000075759820 */ /* 0x000fe40000400000 */
[----:B------:R-:W-:-:S02]  /*8c40*/  FMUL R65, R64, R217 ;  /* 0x000000d940417220 */ /* 0x000fc40000400000 */
[----:B------:R-:W-:Y:S02]  /*8c50*/  FFMA.FTZ R96, R89, 1.1920928955078125e-07, R96 ;  /* 0x3400000059607823 */ /* 0x000fe40000010060 */
[----:B------:R-:W-:Y:S01]  /*8c60*/  FMUL R217, R229, R70 ;  /* 0x00000046e5d97220 */ /* 0x000fe20000400000 */
[----:B------:R-:W-:Y:S01]  /*8c70*/  F2FP.PACK_AB R72, R72, R65 ;  /* 0x000000414848723e */ /* 0x000fe200000000ff */
[----:B------:R-:W-:Y:S02]  /*8c80*/  @P2 FMUL R11, R11, 0.25 ;  /* 0x3e8000000b0b2820 */ /* 0x000fe40000400000 */
[----:B------:R-:W-:Y:S02]  /*8c90*/  FMUL R89, R64, R71 ;  /* 0x0000004740597220 */ /* 0x000fe40000400000 */
[----:B------:R-:W-:Y:S02]  /*8ca0*/  FMUL R224, R229, R77 ;  /* 0x0000004de5e07220 */ /* 0x000fe40000400000 */
        /* <DEDUP_REMOVED lines=8> */
[----:B------:R-:W-:Y:S01]  /*8d30*/  @P2 FMUL R124, R124, 0.25 ;  /* 0x3e8000007c7c2820 */ /* 0x000fe20000400000 */
[----:B------:R-:W-:Y:S01]  /*8d40*/  FSETP.NEU.AND P2, PT, R3, RZ, PT ;  /* 0x000000ff0300720b */ /* 0x000fe20003f4d000 */
[----:B0-----:R-:W-:Y:S02]  /*8d50*/  FMUL R70, R68, R104 ;  /* 0x0000006844467220 */ /* 0x001fe40000400000 */
[----:B------:R-:W-:Y:S02]  /*8d60*/  @!P1 FMUL R108, R108, 16777216 ;  /* 0x4b8000006c6c9820 */ /* 0x000fe40000400000 */
[C---:B------:R-:W-:Y:S02]  /*8d70*/  FMUL R71, R68.reuse, R9 ;  /* 0x0000000944477220 */ /* 0x040fe40000400000 */
[----:B------:R-:W-:-:S02]  /*8d80*/  FMUL R100, R68, R100 ;  /* 0x0000006444647220 */ /* 0x000fc40000400000 */
[C---:B------:R-:W-:Y:S02]  /*8d90*/  FMUL R77, R68.reuse, R113 ;  /* 0x00000071444d7220 */ /* 0x040fe40000400000 */
[----:B------:R-:W-:Y:S01]  /*8da0*/  FMUL R104, R68, R117 ;  /* 0x0000007544687220 */ /* 0x000fe20000400000 */
[----:B------:R-:W-:Y:S01]  /*8db0*/  F2FP.PACK_AB R71, R71, R100 ;  /* 0x000000644747723e */ /* 0x000fe200000000ff */
[----:B------:R-:W-:Y:S02]  /*8dc0*/  @!P3 FMUL R106, R106, 16777216 ;  /* 0x4b8000006a6ab820 */ /* 0x000fe40000400000 */
[----:B------:R-:W-:Y:S01]  /*8dd0*/  @!P1 FMUL R11, R11, 16777216 ;  /* 0x4b8000000b0b9820 */ /* 0x000fe20000400000 */
[----:B------:R-:W-:Y:S01]  /*8de0*/  F2FP.PACK_AB R77, R77, R104 ;  /* 0x000000684d4d723e */ /* 0x000fe200000000ff */
[----:B------:R-:W-:Y:S02]  /*8df0*/  FFMA.FTZ R97, R86, 1.1920928955078125e-07, R97 ;  /* 0x3400000056617823 */ /* 0x000fe40000010061 */
        /* <DEDUP_REMOVED lines=8> */
[----:B------:R-:W-:Y:S01]  /*8e80*/  @!P1 FMUL R124, R124, 16777216 ;  /* 0x4b8000007c7c9820 */ /* 0x000fe20000400000 */
[----:B------:R-:W-:Y:S01]  /*8e90*/  ISETP.GE.U32.AND P1, PT, R93, 0x7f800000, PT ;  /* 0x7f8000005d00780c */ /* 0x000fe20003f26070 */
[----:B------:R-:W-:Y:S02]  /*8ea0*/  FFMA.FTZ R94, R91, 1.1920928955078125e-07, R94 ;  /* 0x340000005b5e7823 */ /* 0x000fe4000001005e */
[C---:B------:R-:W-:Y:S02]  /*8eb0*/  FMUL R86, R64.reuse, R67 ;  /* 0x0000004340567220 */ /* 0x040fe40000400000 */
[C---:B------:R-:W-:Y:S02]  /*8ec0*/  FMUL R75, R64.reuse, R66 ;  /* 0x00000042404b7220 */ /* 0x040fe40000400000 */
[----:B------:R-:W-:-:S02]  /*8ed0*/  FMUL R90, R64, R73 ;  /* 0x00000049405a7220 */ /* 0x000fc40000400000 */
[----:B------:R-:W-:Y:S02]  /*8ee0*/  @!P3 FMUL R103, R103, 16777216 ;  /* 0x4b8000006767b820 */ /* 0x000fe40000400000 */
[----:B------:R-:W-:Y:S02]  /*8ef0*/  FMUL R9, R68, R108 ;  /* 0x0000006c44097220 */ /* 0x000fe40000400000 */
[C---:B------:R-:W-:Y:S02]  /*8f00*/  FMUL R91, R64.reuse, R79 ;  /* 0x0000004f405b7220 */ /* 0x040fe40000400000 */
[----:B------:R-:W-:Y:S01]  /*8f10*/  FMUL R67, R64, R223 ;  /* 0x000000df40437220 */ /* 0x000fe20000400000 */
[----:B------:R-:W-:Y:S01]  /*8f20*/  F2FP.PACK_AB R70, R70, R9 ;  /* 0x000000094646723e */ /* 0x000fe200000000ff */
[C---:B------:R-:W-:Y:S02]  /*8f30*/  FMUL R73, R64.reuse, R82 ;  /* 0x0000005240497220 */ /* 0x040fe40000400000 */
[----:B------:R-:W-:-:S02]  /*8f40*/  FMUL R66, R64, R219 ;  /* 0x000000db40427220 */ /* 0x000fc40000400000 */
[----:B------:R-:W-:Y:S02]  /*8f50*/  @!P3 FMUL R98, R98, 16777216 ;  /* 0x4b8000006262b820 */ /* 0x000fe40000400000 */
[----:B------:R-:W-:Y:S01]  /*8f60*/  @!P3 FMUL R110, R110, 16777216 ;  /* 0x4b8000006e6eb820 */ /* 0x000fe20000400000 */
[----:B------:R-:W-:Y:S01]  /*8f70*/  F2FP.PACK_AB R73, R73, R66 ;  /* 0x000000424949723e */ /* 0x000fe200000000ff */
[C---:B------:R-:W-:Y:S02]  /*8f80*/  FMUL R212, R64.reuse, R69 ;  /* 0x0000004540d47220 */ /* 0x040fe40000400000 */
[C---:B------:R-:W-:Y:S02]  /*8f90*/  FMUL R74, R64.reuse, R74 ;  /* 0x0000004a404a7220 */ /* 0x040fe40000400000 */
[C---:B------:R-:W-:Y:S01]  /*8fa0*/  FMUL R210, R64.reuse, R83 ;  /* 0x0000005340d27220 */ /* 0x040fe20000400000 */
[----:B------:R-:W-:Y:S01]  /*8fb0*/  F2FP.PACK_AB R75, R75, R212 ;  /* 0x000000d44b4b723e */ /* 0x000fe200000000ff */
[----:B------:R-:W-:Y:S01]  /*8fc0*/  FMUL R211, R64, R211 ;  /* 0x000000d340d37220 */ /* 0x000fe20000400000 */
[----:B------:R-:W-:Y:S01]  /*8fd0*/  F2FP.PACK_AB R74, R74, R67 ;  /* 0x000000434a4a723e */ /* 0x000fe200000000ff */
[----:B------:R-:W-:-:S02]  /*8fe0*/  FMUL R213, R64, R213 ;  /* 0x000000d540d57220 */ /* 0x000fc40000400000 */
[----:B------:R-:W-:Y:S02]  /*8ff0*/  FMUL R216, R64, R216 ;  /* 0x000000d840d87220 */ /* 0x000fe40000400000 */
[C---:B------:R-:W-:Y:S01]  /*9000*/  FMUL R219, R229.reuse, R78 ;  /* 0x0000004ee5db7220 */ /* 0x040fe20000400000 */
[----:B------:R-:W-:Y:S01]  /*9010*/  STS.128 [R21+0x180], R72 ;  /* 0x0001804815007388 */ /* 0x000fe20000000c00 */
[----:B------:R-:W-:Y:S02]  /*9020*/  FMUL R223, R229, R76 ;  /* 0x0000004ce5df7220 */ /* 0x000fe40000400000 */
[----:B------:R-:W-:Y:S01]  /*9030*/  @!P3 FMUL R99, R99, 16777216 ;  /* 0x4b8000006363b820 */ /* 0x000fe20000400000 */
[----:B------:R-:W-:Y:S01]  /*9040*/  F2FP.PACK_AB R67, R219, R220 ;  /* 0x000000dcdb43723e */ /* 0x000fe200000000ff */
[----:B------:R-:W-:Y:S02]  /*9050*/  @!P3 FMUL R107, R107, 16777216 ;  /* 0x4b8000006b6bb820 */ /* 0x000fe40000400000 */
[----:B------:R-:W-:-:S02]  /*9060*/  @!P3 FMUL R111, R111, 16777216 ;  /* 0x4b8000006f6fb820 */ /* 0x000fc40000400000 */
[----:B------:R-:W-:Y:S02]  /*9070*/  @!P3 FMUL R115, R115, 16777216 ;  /* 0x4b8000007373b820 */ /* 0x000fe40000400000 */
[----:B------:R-:W-:Y:S02]  /*9080*/  @!P3 FMUL R119, R119, 16777216 ;  /* 0x4b8000007777b820 */ /* 0x000fe40000400000 */
[----:B------:R-:W-:Y:S02]  /*9090*/  @!P3 FMUL R123, R123, 16777216 ;  /* 0x4b8000007b7bb820 */ /* 0x000fe40000400000 */
[----:B------:R-:W-:Y:S02]  /*90a0*/  @!P3 FMUL R127, R127, 16777216 ;  /* 0x4b8000007f7fb820 */ /* 0x000fe40000400000 */
[----:B-1----:R-:W-:Y:S02]  /*90b0*/  FMUL R82, R215, R106 ;  /* 0x0000006ad7527220 */ /* 0x002fe40000400000 */
[----:B------:R-:W-:-:S02]  /*90c0*/  FMUL R79, R68, R11 ;  /* 0x0000000b444f7220 */ /* 0x000fc40000400000 */
[----:B------:R-:W-:Y:S02]  /*90d0*/  IMAD.MOV.U32 R104, RZ, RZ, 0x3dc6b27f ;  /* 0x3dc6b27fff687424 */ /* 0x000fe400078e00ff */
[----:B------:R-:W-:Y:S02]  /*90e0*/  FADD R100, R8, -1 ;  /* 0xbf80000008647421 */ /* 0x000fe40000000000 */
[----:B------:R-:W-:Y:S02]  /*90f0*/  FMUL R64, R229, R88 ;  /* 0x00000058e5407220 */ /* 0x000fe40000400000 */
[C---:B------:R-:W-:Y:S02]  /*9100*/  FMUL R106, R68.reuse, R101 ;  /* 0x00000065446a7220 */ /* 0x040fe40000400000 */
[C---:B------:R-:W-:Y:S02]  /*9110*/  FMUL R78, R68.reuse, R105 ;  /* 0x00000069444e7220 */ /* 0x040fe40000400000 */
[C---:B------:R-:W-:Y:S01]  /*9120*/  FMUL R109, R68.reuse, R109 ;  /* 0x0000006d446d7220 */ /* 0x040fe20000400000 */
[----:B------:R-:W-:Y:S01]  /*9130*/  F2FP.PACK_AB R79, R79, R106 ;  /* 0x0000006a4f4f723e */ /* 0x000fe200000000ff */
[----:B------:R-:W-:-:S02]  /*9140*/  FMUL R76, R68, R121 ;  /* 0x00000079444c7220 */ /* 0x000fc40000400000 */
[----:B------:R-:W-:Y:S01]  /*9150*/  FMUL R120, R68, R120 ;  /* 0x0000007844787220 */ /* 0x000fe20000400000 */
[----:B------:R-:W-:Y:S01]  /*9160*/  F2FP.PACK_AB R78, R78, R109 ;  /* 0x0000006d4e4e723e */ /* 0x000fe200000000ff */
[C---:B------:R-:W-:Y:S02]  /*9170*/  FMUL R11, R68.reuse, R124 ;  /* 0x0000007c440b7220 */ /* 0x040fe40000400000 */
[C---:B------:R-:W-:Y:S02]  /*9180*/  FMUL R125, R68.reuse, R125 ;  /* 0x0000007d447d7220 */ /* 0x040fe40000400000 */
[C---:B------:R-:W-:Y:S02]  /*9190*/  FMUL R69, R68.reuse, R112 ;  /* 0x0000007044457220 */ /* 0x040fe40000400000 */
[----:B------:R-:W-:Y:S01]  /*91a0*/  FMUL R116, R68, R116 ;  /* 0x0000007444747220 */ /* 0x000fe20000400000 */
[----:B------:R-:W-:Y:S01]  /*91b0*/  F2FP.PACK_AB R68, R120, R11 ;  /* 0x0000000b7844723e */ /* 0x000fe200000000ff */
[----:B------:R-:W-:Y:S01]  /*91c0*/  @!P3 FMUL R102, R102, 16777216 ;  /* 0x4b8000006666b820 */ /* 0x000fe20000400000 */
[----:B------:R-:W-:Y:S01]  /*91d0*/  F2FP.PACK_AB R76, R76, R125 ;  /* 0x0000007d4c4c723e */ /* 0x000fe200000000ff */
[----:B------:R-:W-:Y:S01]  /*91e0*/  @!P3 FMUL R114, R114, 16777216 ;  /* 0x4b8000007272b820 */ /* 0x000fe20000400000 */
[----:B------:R-:W-:Y:S01]  /*91f0*/  F2FP.PACK_AB R69, R69, R116 ;  /* 0x000000744545723e */ /* 0x000fe200000000ff */
[----:B------:R-:W-:-:S02]  /*9200*/  @!P3 FMUL R118, R118, 16777216 ;  /* 0x4b8000007676b820 */ /* 0x000fc40000400000 */
[----:B------:R-:W-:Y:S01]  /*9210*/  @!P3 FMUL R122, R122, 16777216 ;  /* 0x4b8000007a7ab820 */ /* 0x000fe20000400000 */
[----:B------:R0:W-:Y:S01]  /*9220*/  STS.128 [R21+0x200], R76 ;  /* 0x0002004c15007388 */ /* 0x0001e20000000c00 */
[C---:B------:R-:W-:Y:S02]  /*9230*/  FMUL R88, R215.reuse, R103 ;  /* 0x00000067d7587220 */ /* 0x040fe40000400000 */
[----:B------:R-:W-:Y:S01]  /*9240*/  @!P3 FMUL R126, R126, 16777216 ;  /* 0x4b8000007e7eb820 */ /* 0x000fe20000400000 */
[----:B------:R1:W-:Y:S01]  /*9250*/  STS.128 [R21], R68 ;  /* 0x0000004415007388 */ /* 0x0003e20000000c00 */
[C---:B------:R-:W-:Y:S01]  /*9260*/  FMUL R83, R215.reuse, R98 ;  /* 0x00000062d7537220 */ /* 0x040fe20000400000 */
[----:B------:R-:W-:Y:S01]  /*9270*/  ISETP.GE.U32.AND P3, PT, R20, 0x7f800000, PT ;  /* 0x7f8000001400780c */ /* 0x000fe20003f66070 */
[C---:B------:R-:W-:Y:S02]  /*9280*/  FMUL R103, R215.reuse, R110 ;  /* 0x0000006ed7677220 */ /* 0x040fe40000400000 */
[----:B------:R-:W-:-:S02]  /*9290*/  FMUL R99, R215, R99 ;  /* 0x00000063d7637220 */ /* 0x000fc40000400000 */
[C---:B------:R-:W-:Y:S01]  /*92a0*/  FMUL R10, R215.reuse, R107 ;  /* 0x0000006bd70a7220 */ /* 0x040fe20000400000 */
[----:B------:R-:W-:Y:S01]  /*92b0*/  F2FP.PACK_AB R82, R82, R103 ;  /* 0x000000675252723e */ /* 0x000fe200000000ff */
[----:B------:R-:W-:Y:S01]  /*92c0*/  FMUL R111, R215, R111 ;  /* 0x0000006fd76f7220 */ /* 0x000fe20000400000 */
[----:B------:R-:W-:Y:S01]  /*92d0*/  F2FP.PACK_AB R11, R99, R88 ;  /* 0x00000058630b723e */ /* 0x000fe200000000ff */
[----:B------:R-:W-:Y:S01]  /*92e0*/  FMUL R115, R215, R115 ;  /* 0x00000073d7737220 */ /* 0x000fe20000400000 */
[----:B0-----:R-:W-:Y:S01]  /*92f0*/  F2FP.PACK_AB R76, R213, R216 ;  /* 0x000000d8d54c723e */ /* 0x001fe200000000ff */
[C---:B------:R-:W-:Y:S01]  /*9300*/  FMUL R98, R215.reuse, R119 ;  /* 0x00000077d7627220 */ /* 0x040fe20000400000 */
[----:B------:R-:W-:Y:S01]  /*9310*/  F2FP.PACK_AB R10, R10, R111 ;  /* 0x0000006f0a0a723e */ /* 0x000fe200000000ff */
[----:B------:R-:W-:Y:S01]  /*9320*/  FMUL R123, R215, R123 ;  /* 0x0000007bd77b7220 */ /* 0x000fe20000400000 */
[----:B-1----:R-:W-:Y:S01]  /*9330*/  F2FP.PACK_AB R71, R217, R218 ;  /* 0x000000dad947723e */ /* 0x002fe200000000ff */
[----:B------:R-:W-:Y:S01]  /*9340*/  FMUL R110, R215, R127 ;  /* 0x0000007fd76e7220 */ /* 0x000fe20000400000 */
[----:B------:R-:W-:Y:S01]  /*9350*/  F2FP.PACK_AB R77, R210, R211 ;  /* 0x000000d3d24d723e */ /* 0x000fe200000000ff */
[----:B------:R-:W-:Y:S01]  /*9360*/  FFMA.FTZ R9, R100, R104, -0.16845393180847167969 ;  /* 0xbe2c7f3064097423 */ /* 0x000fe20000010068 */
[----:B------:R-:W-:Y:S01]  /*9370*/  F2FP.PACK_AB R78, R90, R91 ;  /* 0x0000005b5a4e723e */ /* 0x000fe200000000ff */
[----:B------:R-:W-:Y:S01]  /*9380*/  FMUL R226, R229, R81 ;  /* 0x00000051e5e27220 */ /* 0x000fe20000400000 */
[----:B------:R-:W-:Y:S01]  /*9390*/  F2FP.PACK_AB R8, R123, R110 ;  /* 0x0000006e7b08723e */ /* 0x000fe200000000ff */
[C---:B------:R-:W-:Y:S01]  /*93a0*/  FMUL R227, R229.reuse, R80 ;  /* 0x00000050e5e37220 */ /* 0x040fe20000400000 */
[----:B------:R-:W-:Y:S01]  /*93b0*/  F2FP.PACK_AB R79, R86, R89 ;  /* 0x00000059564f723e */ /* 0x000fe200000000ff */
[----:B------:R-:W-:-:S02]  /*93c0*/  FMUL R221, R229, R221 ;  /* 0x000000dde5dd7220 */ /* 0x000fc40000400000 */
[C---:B------:R-:W-:Y:S02]  /*93d0*/  FMUL R222, R229.reuse, R222 ;  /* 0x000000dee5de7220 */ /* 0x040fe40000400000 */
[----:B------:R-:W-:Y:S01]  /*93e0*/  FMUL R225, R229, R225 ;  /* 0x000000e1e5e17220 */ /* 0x000fe20000400000 */
[----:B------:R-:W-:Y:S01]  /*93f0*/  F2FP.PACK_AB R70, R221, R224 ;  /* 0x000000e0dd46723e */ /* 0x000fe200000000ff */
[C---:B------:R-:W-:Y:S01]  /*9400*/  FMUL R214, R229.reuse, R214 ;  /* 0x000000d6e5d67220 */ /* 0x040fe20000400000 */
[----:B------:R-:W-:Y:S01]  /*9410*/  F2FP.PACK_AB R66, R222, R223 ;  /* 0x000000dfde42723e */ /* 0x000fe200000000ff */
[C---:B------:R-:W-:Y:S01]  /*9420*/  FMUL R208, R229.reuse, R208 ;  /* 0x000000d0e5d07220 */ /* 0x040fe20000400000 */
[----:B------:R-:W-:Y:S01]  /*9430*/  F2FP.PACK_AB R69, R226, R225 ;  /* 0x000000e1e245723e */ /* 0x000fe200000000ff */
[----:B------:R-:W-:Y:S01]  /*9440*/  FMUL R207, R229, R207 ;  /* 0x000000cfe5cf7220 */ /* 0x000fe20000400000 */
[----:B------:R-:W-:Y:S01]  /*9450*/  F2FP.PACK_AB R65, R227, R214 ;  /* 0x000000d6e341723e */ /* 0x000fe200000000ff */
[C---:B------:R-:W-:Y:S01]  /*9460*/  FMUL R102, R215.reuse, R102 ;  /* 0x00000066d7667220 */ /* 0x040fe20000400000 */
[----:B------:R-:W-:Y:S01]  /*9470*/  STS.128 [R21+0x380], R76 ;  /* 0x0003804c15007388 */ /* 0x000fe20000000c00 */
[C---:B------:R-:W-:Y:S01]  /*9480*/  FMUL R81, R215.reuse, R114 ;  /* 0x00000072d7517220 */ /* 0x040fe20000400000 */
[----:B------:R-:W-:Y:S01]  /*9490*/  F2FP.PACK_AB R68, R208, R207 ;  /* 0x000000cfd044723e */ /* 0x000fe200000000ff */
[----:B------:R-:W-:Y:S01]  /*94a0*/  FMUL R118, R215, R118 ;  /* 0x00000076d7767220 */ /* 0x000fe20000400000 */
[----:B------:R-:W-:Y:S01]  /*94b0*/  F2FP.PACK_AB R83, R83, R102 ;  /* 0x000000665353723e */ /* 0x000fe200000000ff */
[----:B------:R-:W-:-:S02]  /*94c0*/  FMUL R80, R215, R122 ;  /* 0x0000007ad7507220 */ /* 0x000fc40000400000 */
[----:B------:R-:W-:Y:S01]  /*94d0*/  FMUL R229, R229, R206 ;  /* 0x000000cee5e57220 */ /* 0x000fe20000400000 */
[----:B------:R-:W-:Y:S01]  /*94e0*/  F2FP.PACK_AB R81, R81, R118 ;  /* 0x000000765151723e */ /* 0x000fe200000000ff */
[----:B------:R-:W-:Y:S01]  /*94f0*/  FMUL R215, R215, R126 ;  /* 0x0000007ed7d77220 */ /* 0x000fe20000400000 */
[----:B------:R-:W-:Y:S01]  /*9500*/  STS.128 [R21+0x300], R68 ;  /* 0x0003004415007388 */ /* 0x000fe20000000c00 */
[----:B------:R-:W-:Y:S01]  /*9510*/  IMAD.IADD R87, R20, 0x1, -R87 ;  /* 0x0000000114577824 */ /* 0x000fe200078e0a57 */
[----:B------:R-:W-:Y:S01]  /*9520*/  F2FP.PACK_AB R64, R64, R229 ;  /* 0x000000e54040723e */ /* 0x000fe200000000ff */
[----:B------:R-:W-:Y:S01]  /*9530*/  FFMA.FTZ R101, R100, R9, 0.1716887056827545166 ;  /* 0x3e2fcf2a64657423 */ /* 0x000fe20000010009 */
[----:B------:R-:W-:Y:S01]  /*9540*/  F2FP.PACK_AB R9, R115, R98 ;  /* 0x000000627309723e */ /* 0x000fe200000000ff */
[----:B------:R-:W-:Y:S01]  /*9550*/  FADD R99, R87, -1 ;  /* 0xbf80000057637421 */ /* 0x000fe20000000000 */
[----:B------:R-:W-:Y:S01]  /*9560*/  F2FP.PACK_AB R80, R80, R215 ;  /* 0x000000d75050723e */ /* 0x000fe200000000ff */
[----:B------:R-:W-:Y:S01]  /*9570*/  FADD R103, R84, -1 ;  /* 0xbf80000054677421 */ /* 0x000fe20000000000 */
[----:B------:R-:W-:Y:S01]  /*9580*/  STS.128 [R21+0x100], R64 ;  /* 0x0001004015007388 */ /* 0x000fe20000000c00 */
[----:B------:R-:W-:-:S02]  /*9590*/  FADD R98, R85, -1 ;  /* 0xbf80000055627421 */ /* 0x000fc40000000000 */
[C---:B------:R-:W-:Y:S01]  /*95a0*/  FFMA.FTZ R101, R100.reuse, R101, -0.17900948226451873779 ;  /* 0xbe374e4364657423 */ /* 0x040fe20000010065 */
[----:B------:R0:W-:Y:S03]  /*95b0*/  STS.128 [R21+0x280], R8 ;  /* 0x0002800815007388 */ /* 0x0001e60000000c00 */
[C---:B------:R-:W-:Y:S01]  /*95c0*/  FFMA.FTZ R101, R100.reuse, R101, 0.20512372255325317383 ;  /* 0x3e520bf464657423 */ /* 0x040fe20000010065 */
[----:B------:R1:W-:Y:S03]  /*95d0*/  STS.128 [R21+0x80], R80 ;  /* 0x0000805015007388 */ /* 0x0003e60000000c00 */
[C---:B------:R-:W-:Y:S01]  /*95e0*/  FFMA.FTZ R101, R100.reuse, R101, -0.24046532809734344482 ;  /* 0xbe763c8b64657423 */ /* 0x040fe20000010065 */
[----:B------:R-:W-:Y:S03]  /*95f0*/  BAR.SYNC.DEFER_BLOCKING 0x0 ;  /* 0x0000000000007b1d */ /* 0x000fe60000010000 */
[----:B------:R-:W-:-:S04]  /*9600*/  FFMA.FTZ R101, R100, R101, 0.28857114911079406738 ;  /* 0x3e93bf9964657423 */ /* 0x000fc80000010065 */
[----:B------:R-:W-:Y:S02]  /*9610*/  FFMA.FTZ R101, R100, R101, -0.36067417263984680176 ;  /* 0xbeb8aa4964657423 */ /* 0x000fe40000010065 */
[-C--:B0-----:R-:W-:Y:S02]  /*9620*/  FFMA.FTZ R8, R99, R104.reuse, -0.16845393180847167969 ;  /* 0xbe2c7f3063087423 */ /* 0x081fe40000010068 */
[----:B------:R-:W-:Y:S02]  /*9630*/  FFMA.FTZ R10, R103, R104, -0.16845393180847167969 ;  /* 0xbe2c7f30670a7423 */ /* 0x000fe40000010068 */
[----:B------:R-:W-:Y:S02]  /*9640*/  FFMA.FTZ R8, R99, R8, 0.1716887056827545166 ;  /* 0x3e2fcf2a63087423 */ /* 0x000fe40000010008 */
[----:B------:R-:W-:Y:S02]  /*9650*/  FFMA.FTZ R10, R103, R10, 0.1716887056827545166 ;  /* 0x3e2fcf2a670a7423 */ /* 0x000fe4000001000a */
[----:B------:R-:W-:-:S02]  /*9660*/  FFMA.FTZ R8, R99, R8, -0.17900948226451873779 ;  /* 0xbe374e4363087423 */ /* 0x000fc40000010008 */
[----:B------:R-:W-:Y:S02]  /*9670*/  FFMA.FTZ R10, R103, R10, -0.17900948226451873779 ;  /* 0xbe374e43670a7423 */ /* 0x000fe4000001000a */
[----:B------:R-:W-:Y:S02]  /*9680*/  FFMA.FTZ R72, R99, R8, 0.20512372255325317383 ;  /* 0x3e520bf463487423 */ /* 0x000fe40000010008 */
[----:B------:R-:W-:Y:S01]  /*9690*/  FFMA.FTZ R74, R103, R10, 0.20512372255325317383 ;  /* 0x3e520bf4674a7423 */ /* 0x000fe2000001000a */
[----:B------:R-:W-:Y:S01]  /*96a0*/  LDS.128 R64, [R0+0x400] ;  /* 0x0004000000407984 */ /* 0x000fe20000000c00 */
[----:B------:R-:W-:Y:S02]  /*96b0*/  FFMA.FTZ R9, R98, R104, -0.16845393180847167969 ;  /* 0xbe2c7f3062097423 */ /* 0x000fe40000010068 */
[----:B------:R-:W-:Y:S01]  /*96c0*/  FFMA.FTZ R76, R99, R72, -0.24046532809734344482 ;  /* 0xbe763c8b634c7423 */ /* 0x000fe20000010048 */
[----:B------:R-:W-:Y:S01]  /*96d0*/  LDS.128 R68, [R0+0x800] ;  /* 0x0008000000447984 */ /* 0x000fe20000000c00 */
[----:B------:R-:W-:-:S02]  /*96e0*/  FFMA.FTZ R78, R103, R74, -0.24046532809734344482 ;  /* 0xbe763c8b674e7423 */ /* 0x000fc4000001004a */
[C---:B------:R-:W-:Y:S01]  /*96f0*/  FFMA.FTZ R9, R98.reuse, R9, 0.1716887056827545166 ;  /* 0x3e2fcf2a62097423 */ /* 0x040fe20000010009 */
[----:B------:R-:W-:Y:S01]  /*9700*/  LDS.128 R72, [R0+0xc00] ;  /* 0x000c000000487984 */ /* 0x000fe20000000c00 */
[----:B-1----:R-:W-:Y:S02]  /*9710*/  FFMA.FTZ R80, R99, R76, 0.28857114911079406738 ;  /* 0x3e93bf9963507423 */ /* 0x002fe4000001004c */
[----:B------:R-:W-:Y:S02]  /*9720*/  FFMA.FTZ R82, R103, R78, 0.28857114911079406738 ;  /* 0x3e93bf9967527423 */ /* 0x000fe4000001004e */
[----:B------:R-:W-:Y:S01]  /*9730*/  FFMA.FTZ R9, R98, R9, -0.17900948226451873779 ;  /* 0xbe374e4362097423 */ /* 0x000fe20000010009 */
[----:B------:R-:W-:Y:S01]  /*9740*/  LDS.128 R76, [R0+0x1000] ;  /* 0x00100000004c7984 */ /* 0x000fe20000000c00 */
[----:B------:R-:W-:Y:S02]  /*9750*/  FFMA.FTZ R84, R99, R80, -0.36067417263984680176 ;  /* 0xbeb8aa4963547423 */ /* 0x000fe40000010050 */
[----:B------:R-:W-:-:S02]  /*9760*/  FFMA.FTZ R86, R103, R82, -0.36067417263984680176 ;  /* 0xbeb8aa4967567423 */ /* 0x000fc40000010052 */
[----:B------:R-:W-:Y:S01]  /*9770*/  FFMA.FTZ R21, R98, R9, 0.20512372255325317383 ;  /* 0x3e520bf462157423 */ /* 0x000fe20000010009 */
[----:B------:R-:W-:Y:S01]  /*9780*/  LDS.128 R80, [R0+0x1400] ;  /* 0x0014000000507984 */ /* 0x000fe20000000c00 */
[----:B------:R-:W-:Y:S02]  /*9790*/  FFMA.FTZ R88, R99, R84, 0.48089820146560668945 ;  /* 0x3ef6384a63587423 */ /* 0x000fe40000010054 */
[----:B------:R-:W-:Y:S01]  /*97a0*/  FFMA.FTZ R90, R103, R86, 0.48089820146560668945 ;  /* 0x3ef6384a675a7423 */ /* 0x000fe20000010056 */
[----:B------:R-:W0:Y:S01]  /*97b0*/  LDS.128 R8, [R0] ;  /* 0x0000000000087984 */ /* 0x000e220000000c00 */
[----:B------:R-:W-:Y:S02]  /*97c0*/  FFMA.FTZ R102, R99, R88, -0.72134751081466674805 ;  /* 0xbf38aa3b63667423 */ /* 0x000fe40000010058 */
[----:B------:R-:W-:Y:S01]  /*97d0*/  FFMA.FTZ R104, R103, R90, -0.72134751081466674805 ;  /* 0xbf38aa3b67687423 */ /* 0x000fe2000001005a */
[----:B------:R-:W-:Y:S01]  /*97e0*/  LDS.128 R84, [R0+0x1800] ;  /* 0x0018000000547984 */ /* 0x000fe20000000c00 */
[----:B------:R-:W-:-:S02]  /*97f0*/  FFMA.FTZ R101, R100, R101, 0.48089820146560668945 ;  /* 0x3ef6384a64657423 */ /* 0x000fc40000010065 */
[----:B------:R-:W-:Y:S01]  /*9800*/  FMUL R104, R103, R104 ;  /* 0x0000006867687220 */ /* 0x000fe20000400000 */
[----:B------:R1:W2:Y:S01]  /*9810*/  LDS.128 R88, [R0+0x1c00] ;  /* 0x001c000000587984 */ /* 0x0002a20000000c00 */
[C---:B------:R-:W-:Y:S02]  /*9820*/  FFMA.FTZ R101, R100.reuse, R101, -0.72134751081466674805 ;  /* 0xbf38aa3b64657423 */ /* 0x040fe40000010065 */
[----:B------:R-:W-:Y:S02]  /*9830*/  FMUL R102, R99, R102 ;  /* 0x0000006663667220 */ /* 0x000fe40000400000 */
[C---:B------:R-:W-:Y:S02]  /*9840*/  FMUL R101, R100.reuse, R101 ;  /* 0x0000006564657220 */ /* 0x040fe40000400000 */
[----:B------:R-:W-:Y:S02]  /*9850*/  FMUL R104, R103, R104 ;  /* 0x0000006867687220 */ /* 0x000fe40000400000 */
[----:B------:R-:W-:-:S02]  /*9860*/  FMUL R101, R100, R101 ;  /* 0x0000006564657220 */ /* 0x000fc40000400000 */
[----:B-1----:R-:W-:Y:S02]  /*9870*/  @P4 IMAD.MOV.U32 R0, RZ, RZ, 0x7f800000 ;  /* 0x7f800000ff004424 */ /* 0x002fe400078e00ff */
[----:B------:R-:W-:Y:S02]  /*9880*/  FFMA.FTZ R100, R100, 1.4426950216293334961, R101 ;  /* 0x3fb8aa3b64647823 */ /* 0x000fe40000010065 */
[----:B------:R-:W-:Y:S02]  /*9890*/  FMUL R102, R99, R102 ;  /* 0x0000006663667220 */ /* 0x000fe40000400000 */
[----:B------:R-:W-:Y:S02]  /*98a0*/  FADD R97, R97, R100 ;  /* 0x0000006461617221 */ /* 0x000fe40000000000 */
[----:B------:R-:W-:Y:S01]  /*98b0*/  @P4 FFMA.FTZ R97, R3, R0, +INF ;  /* 0x7f80000003614423 */ /* 0x000fe20000010000 */
[----:B------:R-:W-:Y:S01]  /*98c0*/  @P1 MOV R0, 0x7f800000 ;  /* 0x7f80000000001802 */ /* 0x000fe20000000f00 */
[----:B------:R-:W-:Y:S01]  /*98d0*/  FFMA.FTZ R104, R103, 1.4426950216293334961, R104 ;  /* 0x3fb8aa3b67687823 */ /* 0x000fe20000010068 */
[----:B------:R-:W-:Y:S01]  /*98e0*/  FSETP.NEU.AND P4, PT, R92, RZ, PT ;  /* 0x000000ff5c00720b */ /* 0x000fe20003f8d000 */
[----:B------:R-:W-:Y:S01]  /*98f0*/  FFMA.FTZ R99, R99, 1.4426950216293334961, R102 ;  /* 0x3fb8aa3b63637823 */ /* 0x000fe20000010066 */
[----:B------:R-:W-:Y:S01]  /*9900*/  FSEL R97, R97, -INF , P2 ;  /* 0xff80000061617808 */ /* 0x000fe20001000000 */
[----:B------:R-:W-:-:S02]  /*9910*/  @P3 IMAD.MOV.U32 R3, RZ, RZ, 0x7f800000 ;  /* 0x7f800000ff033424 */ /* 0x000fc400078e00ff */
[----:B------:R-:W-:Y:S02]  /*9920*/  FADD R95, R95, R104 ;  /* 0x000000685f5f7221 */ /* 0x000fe40000000000 */
[----:B------:R-:W-:Y:S01]  /*9930*/  FADD R94, R94, R99 ;  /* 0x000000635e5e7221 */ /* 0x000fe20000000000 */
[----:B------:R-:W-:Y:S01]  /*9940*/  @P5 MOV R99, 0x7f800000 ;  /* 0x7f80000000635802 */ /* 0x000fe20000000f00 */
[----:B------:R-:W-:Y:S01]  /*9950*/  @P1 FFMA.FTZ R95, R93, R0, +INF ;  /* 0x7f8000005d5f1423 */ /* 0x000fe20000010000 */
[----:B0-----:R0:W-:Y:S01]  /*9960*/  STG.E.U16 [R204.64], R8 ;  /* 0x00000008cc007986 */ /* 0x0011e2000c101506 */
[----:B------:R-:W-:Y:S01]  /*9970*/  @P3 FFMA.FTZ R94, R20, R3, +INF ;  /* 0x7f800000145e3423 */ /* 0x000fe20000010003 */
[----:B------:R-:W-:Y:S01]  /*9980*/  PRMT R0, R8, 0x7632, R0 ;  /* 0x0000763208007816 */ /* 0x000fe20000000000 */
[----:B------:R-:W-:Y:S01]  /*9990*/  FFMA.FTZ R21, R98, R21, -0.24046532809734344482 ;  /* 0xbe763c8b62157423 */ /* 0x000fe20000010015 */
[----:B------:R-:W-:Y:S01]  /*99a0*/  STG.E.U16 [R202.64], R64 ;  /* 0x00000040ca007986 */ /* 0x000fe2000c101506 */
[----:B------:R-:W-:Y:S01]  /*99b0*/  PRMT R3, R64, 0x7632, R3 ;  /* 0x0000763240037816 */ /* 0x000fe20000000003 */
[----:B------:R-:W-:Y:S01]  /*99c0*/  FFMA R4, R97, 0.69314718246459960938, R4 ;  /* 0x3f31721861047823 */ /* 0x000fe20000000004 */
[----:B------:R-:W-:Y:S01]  /*99d0*/  FSETP.NEU.AND P3, PT, R93, RZ, PT ;  /* 0x000000ff5d00720b */ /* 0x000fe20003f6d000 */
[----:B------:R-:W-:Y:S01]  /*99e0*/  STG.E.U16 [R200.64], R68 ;  /* 0x00000044c8007986 */ /* 0x000fe2000c101506 */
[----:B------:R-:W-:Y:S01]  /*99f0*/  FFMA.FTZ R21, R98, R21, 0.28857114911079406738 ;  /* 0x3e93bf9962157423 */ /* 0x000fe20000010015 */
[----:B--2---:R-:W-:-:S02]  /*9a00*/  PRMT R93, R91, 0x7632, R93 ;  /* 0x000076325b5d7816 */ /* 0x004fc4000000005d */
[----:B------:R-:W-:Y:S01]  /*9a10*/  STG.E.U16 [R198.64], R72 ;  /* 0x00000048c6007986 */ /* 0x000fe2000c101506 */
[----:B0-----:R-:W-:Y:S01]  /*9a20*/  PRMT R8, R68, 0x7632, R8 ;  /* 0x0000763244087816 */ /* 0x001fe20000000008 */
[C---:B------:R-:W-:Y:S02]  /*9a30*/  FFMA.FTZ R21, R98.reuse, R21, -0.36067417263984680176 ;  /* 0xbeb8aa4962157423 */ /* 0x040fe40000010015 */
[----:B------:R0:W-:Y:S02]  /*9a40*/  STG.E.U16 [R196.64], R76 ;  /* 0x0000004cc4007986 */ /* 0x0001e4000c101506 */
[C---:B------:R-:W-:Y:S02]  /*9a50*/  FFMA.FTZ R21, R98.reuse, R21, 0.48089820146560668945 ;  /* 0x3ef6384a62157423 */ /* 0x040fe40000010015 */
[----:B------:R1:W-:Y:S02]  /*9a60*/  STG.E.U16 [R194.64], R80 ;  /* 0x00000050c2007986 */ /* 0x0003e4000c101506 */
[----:B------:R-:W-:-:S02]  /*9a70*/  FFMA.FTZ R21, R98, R21, -0.72134751081466674805 ;  /* 0xbf38aa3b62157423 */ /* 0x000fc40000010015 */
[----:B------:R2:W-:Y:S02]  /*9a80*/  STG.E.U16 [R192.64], R84 ;  /* 0x00000054c0007986 */ /* 0x0005e4000c101506 */
[----:B------:R-:W-:Y:S02]  /*9a90*/  FMUL R21, R98, R21 ;  /* 0x0000001562157220 */ /* 0x000fe40000400000 */
[----:B------:R3:W-:Y:S01]  /*9aa0*/  STG.E.U16 [R190.64], R88 ;  /* 0x00000058be007986 */ /* 0x0007e2000c101506 */
[----:B0-----:R-:W-:Y:S01]  /*9ab0*/  PRMT R76, R76, 0x7632, R76 ;  /* 0x000076324c4c7816 */ /* 0x001fe2000000004c */
[----:B------:R-:W-:Y:S02]  /*9ac0*/  FMUL R21, R98, R21 ;  /* 0x0000001562157220 */ /* 0x000fe40000400000 */
[----:B------:R0:W-:Y:S01]  /*9ad0*/  STG.E.U16 [R188.64], R0 ;  /* 0x00000000bc007986 */ /* 0x0001e2000c101506 */
[----:B-1----:R-:W-:Y:S01]  /*9ae0*/  PRMT R80, R80, 0x7632, R80 ;  /* 0x0000763250507816 */ /* 0x002fe20000000050 */
[----:B------:R-:W-:-:S02]  /*9af0*/  FFMA.FTZ R21, R98, 1.4426950216293334961, R21 ;  /* 0x3fb8aa3b62157823 */ /* 0x000fc40000010015 */
[----:B------:R1:W-:Y:S01]  /*9b00*/  STG.E.U16 [R12.64], R3 ;  /* 0x000000030c007986 */ /* 0x0003e2000c101506 */
[----:B--2---:R-:W-:Y:S01]  /*9b10*/  PRMT R84, R84, 0x7632, R84 ;  /* 0x0000763254547816 */ /* 0x004fe20000000054 */
[----:B------:R-:W-:Y:S02]  /*9b20*/  FADD R21, R96, R21 ;  /* 0x0000001560157221 */ /* 0x000fe40000000000 */
[----:B------:R2:W-:Y:S01]  /*9b30*/  STG.E.U16 [R14.64], R8 ;  /* 0x000000080e007986 */ /* 0x0005e2000c101506 */
[----:B---3--:R-:W-:Y:S01]  /*9b40*/  PRMT R88, R88, 0x7632, R88 ;  /* 0x0000763258587816 */ /* 0x008fe20000000058 */
[----:B------:R-:W-:Y:S01]  /*9b50*/  @P5 FFMA.FTZ R21, R92, R99, +INF ;  /* 0x7f8000005c155423 */ /* 0x000fe20000010063 */
[----:B------:R-:W-:Y:S02]  /*9b60*/  PRMT R92, R87, 0x7632, R92 ;  /* 0x00007632575c7816 */ /* 0x000fe4000000005c */
[----:B0-----:R-:W-:Y:S02]  /*9b70*/  PRMT R0, R9, 0x7632, R0 ;  /* 0x0000763209007816 */ /* 0x001fe40000000000 */
[----:B------:R-:W-:-:S02]  /*9b80*/  FSETP.NEU.AND P5, PT, R20, RZ, PT ;  /* 0x000000ff1400720b */ /* 0x000fc40003fad000 */
[----:B-1----:R-:W-:Y:S02]  /*9b90*/  PRMT R13, R72, 0x7632, R13 ;  /* 0x00007632480d7816 */ /* 0x002fe4000000000d */
[----:B------:R-:W-:Y:S02]  /*9ba0*/  PRMT R3, R66, 0x7632, R3 ;  /* 0x0000763242037816 */ /* 0x000fe40000000003 */
[----:B------:R-:W-:Y:S01]  /*9bb0*/  PRMT R72, R70, 0x7632, R72 ;  /* 0x0000763246487816 */ /* 0x000fe20000000048 */
[----:B------:R-:W-:Y:S01]  /*9bc0*/  STG.E.U16 [R16.64], R13 ;  /* 0x0000000d10007986 */ /* 0x000fe2000c101506 */
[----:B--2---:R-:W-:-:S03]  /*9bd0*/  FSEL R8, R95, -INF , P3 ;  /* 0xff8000005f087808 */ /* 0x004fc60001800000 */
[----:B------:R0:W-:Y:S02]  /*9be0*/  STG.E.U16 [R18.64], R76 ;  /* 0x0000004c12007986 */ /* 0x0001e4000c101506 */
[----:B------:R-:W-:Y:S02]  /*9bf0*/  FFMA R7, R8, 0.69314718246459960938, R7 ;  /* 0x3f31721808077823 */ /* 0x000fe40000000007 */
[----:B------:R1:W-:Y:S04]  /*9c00*/  STG.E.U16 [R22.64], R80 ;  /* 0x0000005016007986 */ /* 0x0003e8000c101506 */
[----:B------:R2:W-:Y:S04]  /*9c10*/  STG.E.U16 [R24.64], R84 ;  /* 0x0000005418007986 */ /* 0x0005e8000c101506 */
[----:B------:R3:W-:Y:S01]  /*9c20*/  STG.E.U16 [R26.64], R88 ;  /* 0x000000581a007986 */ /* 0x0007e2000c101506 */
[----:B0-----:R-:W-:-:S03]  /*9c30*/  PRMT R76, R86, 0x7632, R76 ;  /* 0x00007632564c7816 */ /* 0x001fc6000000004c */
[----:B------:R0:W-:Y:S01]  /*9c40*/  STG.E.U16 [R28.64], R9 ;  /* 0x000000091c007986 */ /* 0x0001e2000c101506 */
[----:B-1----:R-:W-:-:S03]  /*9c50*/  PRMT R23, R65, 0x7632, R23 ;  /* 0x0000763241177816 */ /* 0x002fc60000000017 */
[----:B------:R-:W-:Y:S01]  /*9c60*/  STG.E.U16 [R30.64], R65 ;  /* 0x000000411e007986 */ /* 0x000fe2000c101506 */
[----:B--2---:R-:W-:Y:S02]  /*9c70*/  PRMT R24, R69, 0x7632, R24 ;  /* 0x0000763245187816 */ /* 0x004fe40000000018 */
[----:B------:R-:W-:Y:S01]  /*9c80*/  PRMT R25, R73, 0x7632, R25 ;  /* 0x0000763249197816 */ /* 0x000fe20000000019 */
[----:B------:R-:W-:Y:S01]  /*9c90*/  STG.E.U16 [R32.64], R69 ;  /* 0x0000004520007986 */ /* 0x000fe2000c101506 */
[----:B---3--:R-:W-:Y:S02]  /*9ca0*/  PRMT R26, R77, 0x7632, R26 ;  /* 0x000076324d1a7816 */ /* 0x008fe4000000001a */
[----:B------:R-:W-:Y:S01]  /*9cb0*/  PRMT R27, R81, 0x7632, R27 ;  /* 0x00007632511b7816 */ /* 0x000fe2000000001b */
[----:B------:R1:W-:Y:S01]  /*9cc0*/  STG.E.U16 [R34.64], R73 ;  /* 0x0000004922007986 */ /* 0x0003e2000c101506 */
[----:B0-----:R-:W-:Y:S02]  /*9cd0*/  PRMT R28, R85, 0x7632, R28 ;  /* 0x00007632551c7816 */ /* 0x001fe4000000001c */
[----:B------:R-:W-:Y:S01]  /*9ce0*/  PRMT R29, R89, 0x7632, R29 ;  /* 0x00007632591d7816 */ /* 0x000fe2000000001d */
[----:B------:R0:W-:Y:S01]  /*9cf0*/  STG.E.U16 [R36.64], R77 ;  /* 0x0000004d24007986 */ /* 0x0001e2000c101506 */
[----:B------:R-:W-:-:S02]  /*9d00*/  PRMT R9, R67, 0x7632, R9 ;  /* 0x0000763243097816 */ /* 0x000fc40000000009 */
[----:B------:R-:W-:Y:S01]  /*9d10*/  PRMT R88, R71, 0x7632, R88 ;  /* 0x0000763247587816 */ /* 0x000fe20000000058 */
[----:B------:R-:W-:Y:S04]  /*9d20*/  STG.E.U16 [R38.64], R81 ;  /* 0x0000005126007986 */ /* 0x000fe8000c101506 */
[----:B------:R-:W-:Y:S01]  /*9d30*/  STG.E.U16 [R40.64], R85 ;  /* 0x0000005528007986 */ /* 0x000fe2000c101506 */
[----:B-1----:R-:W-:-:S03]  /*9d40*/  PRMT R73, R74, 0x7632, R73 ;  /* 0x000076324a497816 */ /* 0x002fc60000000049 */
[----:B------:R1:W-:Y:S01]  /*9d50*/  STG.E.U16 [R42.64], R89 ;  /* 0x000000592a007986 */ /* 0x0003e2000c101506 */
[----:B0-----:R-:W-:-:S03]  /*9d60*/  PRMT R77, R90, 0x7632, R77 ;  /* 0x000076325a4d7816 */ /* 0x001fc6000000004d */
[----:B------:R0:W-:Y:S04]  /*9d70*/  STG.E.U16 [R44.64], R0 ;  /* 0x000000002c007986 */ /* 0x0001e8000c101506 */
[----:B------:R-:W-:Y:S04]  /*9d80*/  STG.E.U16 [R46.64], R23 ;  /* 0x000000172e007986 */ /* 0x000fe8000c101506 */
[----:B------:R-:W-:Y:S01]  /*9d90*/  STG.E.U16 [R48.64], R24 ;  /* 0x0000001830007986 */ /* 0x000fe2000c101506 */
[----:B-1----:R-:W-:-:S03]  /*9da0*/  PRMT R89, R75, 0x7632, R89 ;  /* 0x000076324b597816 */ /* 0x002fc60000000059 */
[----:B------:R-:W-:Y:S01]  /*9db0*/  STG.E.U16 [R50.64], R25 ;  /* 0x0000001932007986 */ /* 0x000fe2000c101506 */
[----:B0-----:R-:W-:-:S03]  /*9dc0*/  PRMT R0, R10, 0x7632, R0 ;  /* 0x000076320a007816 */ /* 0x001fc60000000000 */
[----:B------:R-:W-:Y:S04]  /*9dd0*/  STG.E.U16 [R52.64], R26 ;  /* 0x0000001a34007986 */ /* 0x000fe8000c101506 */
[----:B------:R-:W-:Y:S04]  /*9de0*/  STG.E.U16 [R54.64], R27 ;  /* 0x0000001b36007986 */ /* 0x000fe8000c101506 */
[----:B------:R-:W-:Y:S04]  /*9df0*/  STG.E.U16 [R56.64], R28 ;  /* 0x0000001c38007986 */ /* 0x000fe8000c101506 */
[----:B------:R-:W-:Y:S04]  /*9e00*/  STG.E.U16 [R58.64], R29 ;  /* 0x0000001d3a007986 */ /* 0x000fe8000c101506 */
[----:B------:R0:W-:Y:S04]  /*9e10*/  STG.E.U16 [R60.64], R10 ;  /* 0x0000000a3c007986 */ /* 0x0001e8000c101506 */
[----:B------:R-:W-:Y:S04]  /*9e20*/  STG.E.U16 [R62.64], R66 ;  /* 0x000000423e007986 */ /* 0x000fe8000c101506 */
[----:B------:R-:W-:Y:S04]  /*9e30*/  STG.E.U16 [R128.64], R70 ;  /* 0x0000004680007986 */ /* 0x000fe8000c101506 */
[----:B------:R1:W-:Y:S01]  /*9e40*/  STG.E.U16 [R130.64], R74 ;  /* 0x0000004a82007986 */ /* 0x0003e2000c101506 */
[----:B0-----:R-:W-:-:S03]  /*9e50*/  PRMT R10, R83, 0x7632, R10 ;  /* 0x00007632530a7816 */ /* 0x001fc6000000000a */
[----:B------:R-:W-:Y:S04]  /*9e60*/  STG.E.U16 [R132.64], R78 ;  /* 0x0000004e84007986 */ /* 0x000fe8000c101506 */
[----:B------:R0:W-:Y:S04]  /*9e70*/  STG.E.U16 [R134.64], R82 ;  /* 0x0000005286007986 */ /* 0x0001e8000c101506 */
[----:B------:R2:W-:Y:S01]  /*9e80*/  STG.E.U16 [R136.64], R86 ;  /* 0x0000005688007986 */ /* 0x0005e2000c101506 */
[----:B-1----:R-:W-:-:S03]  /*9e90*/  PRMT R74, R78, 0x7632, R74 ;  /* 0x000076324e4a7816 */ /* 0x002fc6000000004a */
[----:B------:R1:W-:Y:S04]  /*9ea0*/  STG.E.U16 [R138.64], R90 ;  /* 0x0000005a8a007986 */ /* 0x0003e8000c101506 */
[----:B------:R3:W-:Y:S01]  /*9eb0*/  STG.E.U16 [R140.64], R0 ;  /* 0x000000008c007986 */ /* 0x0007e2000c101506 */
[----:B0-----:R-:W-:-:S03]  /*9ec0*/  PRMT R82, R82, 0x7632, R82 ;  /* 0x0000763252527816 */ /* 0x001fc60000000052 */
[----:B------:R0:W-:Y:S01]  /*9ed0*/  STG.E.U16 [R142.64], R3 ;  /* 0x000000038e007986 */ /* 0x0001e2000c101506 */
[----:B--2---:R-:W-:-:S03]  /*9ee0*/  PRMT R86, R11, 0x7632, R86 ;  /* 0x000076320b567816 */ /* 0x004fc60000000056 */
[----:B------:R2:W-:Y:S01]  /*9ef0*/  STG.E.U16 [R144.64], R72 ;  /* 0x0000004890007986 */ /* 0x0005e2000c101506 */
[----:B-1----:R-:W-:-:S03]  /*9f00*/  PRMT R90, R79, 0x7632, R90 ;  /* 0x000076324f5a7816 */ /* 0x002fc6000000005a */
[----:B------:R2:W-:Y:S01]  /*9f10*/  STG.E.U16 [R146.64], R73 ;  /* 0x0000004992007986 */ /* 0x0005e2000c101506 */
[----:B---3--:R-:W-:-:S03]  /*9f20*/  FSEL R0, R21, -INF , P4 ;  /* 0xff80000015007808 */ /* 0x008fc60002000000 */
[----:B------:R2:W-:Y:S01]  /*9f30*/  STG.E.U16 [R148.64], R74 ;  /* 0x0000004a94007986 */ /* 0x0005e2000c101506 */
[----:B0-----:R-:W-:Y:S01]  /*9f40*/  FSEL R3, R94, -INF , P5 ;  /* 0xff8000005e037808 */ /* 0x001fe20002800000 */
[----:B------:R-:W-:Y:S02]  /*9f50*/  FFMA R5, R0, 0.69314718246459960938, R5 ;  /* 0x3f31721800057823 */ /* 0x000fe40000000005 */
[----:B------:R2:W-:Y:S02]  /*9f60*/  STG.E.U16 [R150.64], R82 ;  /* 0x0000005296007986 */ /* 0x0005e4000c101506 */
[----:B------:R-:W-:Y:S02]  /*9f70*/  FFMA R6, R3, 0.69314718246459960938, R6 ;  /* 0x3f31721803067823 */ /* 0x000fe40000000006 */
[----:B------:R2:W-:Y:S04]  /*9f80*/  STG.E.U16 [R152.64], R76 ;  /* 0x0000004c98007986 */ /* 0x0005e8000c101506 */
        /* <DEDUP_REMOVED lines=17> */
[----:B------:R-:W-:Y:S06]  /*a0a0*/  BAR.SYNC.DEFER_BLOCKING 0x0 ;  /* 0x0000000000007b1d */ /* 0x000fec0000010000 */
[----:B------:R2:W-:Y:S04]  /*a0b0*/  STS.128 [R234.X4], R4 ;  /* 0x00000004ea007388 */ /* 0x0005e80000004c00 */
[----:B------:R-:W-:Y:S06]  /*a0c0*/  BAR.SYNC.DEFER_BLOCKING 0x0 ;  /* 0x0000000000007b1d */ /* 0x000fec0000010000 */
[----:B------:R-:W-:Y:S05]  /*a0d0*/  @P0 EXIT ;  /* 0x000000000000094d */ /* 0x000fea0003800000 */
[----:B--2---:R-:W0:Y:S01]  /*a0e0*/  LDS R7, [R2] ;  /* 0x0000000002077984 */ /* 0x004e220000000800 */
[----:B------:R-:W-:Y:S01]  /*a0f0*/  IMAD R0, R231, c[0x0][0x1cc], RZ ;  /* 0x00007300e7007a24 */ /* 0x000fe200078e02ff */
[C---:B------:R-:W-:Y:S01]  /*a100*/  SHF.L.U32 R5, R230.reuse, 0x2, RZ ;  /* 0x00000002e6057819 */ /* 0x040fe200000006ff */
[----:B------:R-:W-:-:S04]  /*a110*/  IMAD.HI R3, R230, 0x4, RZ ;  /* 0x00000004e6037827 */ /* 0x000fc800078e02ff */
[C---:B------:R-:W-:Y:S02]  /*a120*/  IMAD.SHL.U32 R4, R0.reuse, 0x4, RZ ;  /* 0x0000000400047824 */ /* 0x040fe400078e00ff */
[----:B------:R-:W-:-:S03]  /*a130*/  IMAD.HI R0, R0, 0x4, RZ ;  /* 0x0000000400007827 */ /* 0x000fc600078e02ff */
[----:B------:R-:W-:-:S04]  /*a140*/  IADD3 R4, P0, P1, R5, c[0x0][0x180], R4 ;  /* 0x0000600005047a10 */ /* 0x000fc8000791e004 */
[----:B------:R-:W-:-:S05]  /*a150*/  IADD3.X R5, R3, c[0x0][0x184], R0, P0, P1 ;  /* 0x0000610003057a10 */ /* 0x000fca00007e2400 */
[----:B0-----:R-:W-:Y:S01]  /*a160*/  STG.E [R4.64], R7 ;  /* 0x0000000704007986 */ /* 0x001fe2000c101906 */
[----:B------:R-:W-:Y:S05]  /*a170*/  EXIT ;  /* 0x000000000000794d */ /* 0x000fea0003800000 */
.L_x_2:
[----:B------:R-:W-:-:S00]  /*a180*/  BRA `(.L_x_2) ;  /* 0xfffffff000007947 */ /* 0x000fc0000383ffff */
[----:B------:R-:W-:-:S00]  /*a190*/  NOP ;  /* 0x0000000000007918 */ /* 0x000fc00000000000 */
        /* <DEDUP_REMOVED lines=14> */
.L_x_3:


//--------------------- .nv.global.init           --------------------------
	.section	.nv.global.init,"aw",@progbits
.nv.global.init:
	.type		_$_str,@object
	.size		_$_str,(.L_0 - _$_str)
_$_str:
        /*0000*/ 	.byte	0x5f, 0x5f, 0x43, 0x55, 0x44, 0x41, 0x5f, 0x46, 0x54, 0x5a, 0x00
.L_0:


//--------------------- .nv.shared.attn_fwd       --------------------------
	.section	.nv.shared.attn_fwd,"aw",@nobits
	.sectionflags	@""
	.align	16
